// auto-generated by cutlass_sweep.gemm — config: {"arch": "sm_90", "cluster_m": 1, "cluster_n": 1, "dtype": "e4m3", "dtype_b": "e4m3", "layout": "nt", "stages": 0, "tile_k": 128, "tile_m": 256, "tile_n": 112}
#include "cutlass/cutlass.h"
#include "cutlass/gemm/collective/collective_builder.hpp"
#include "cutlass/gemm/device/gemm_universal_adapter.h"
#include "cutlass/gemm/kernel/gemm_universal.hpp"
#include "cutlass/epilogue/collective/collective_builder.hpp"

using ElemA = cutlass::float_e4m3_t;
using ElemB = cutlass::float_e4m3_t;
using ElemCD = cutlass::float_e4m3_t;
using Acc  = float;
using TileShape    = cute::Shape<cute::_256, cute::_112, cute::_128>;
using ClusterShape = cute::Shape<cute::_1, cute::_1, cute::_1>;

using CollectiveEpilogue = typename cutlass::epilogue::collective::CollectiveBuilder<
    cutlass::arch::Sm90, cutlass::arch::OpClassTensorOp,
    TileShape, ClusterShape,
    cutlass::epilogue::collective::EpilogueTileAuto,
    Acc, Acc,
    ElemCD, cutlass::layout::RowMajor, 128 / cutlass::sizeof_bits<ElemCD>::value,
    ElemCD, cutlass::layout::RowMajor, 128 / cutlass::sizeof_bits<ElemCD>::value,
    cutlass::epilogue::collective::EpilogueScheduleAuto
  >::CollectiveOp;

using CollectiveMainloop = typename cutlass::gemm::collective::CollectiveBuilder<
    cutlass::arch::Sm90, cutlass::arch::OpClassTensorOp,
    ElemA, cutlass::layout::RowMajor, 128 / cutlass::sizeof_bits<ElemA>::value,
    ElemB, cutlass::layout::ColumnMajor, 128 / cutlass::sizeof_bits<ElemB>::value,
    Acc,
    TileShape, ClusterShape,
    cutlass::gemm::collective::StageCountAutoCarveout<static_cast<int>(sizeof(typename CollectiveEpilogue::SharedStorage))>,
    cutlass::gemm::collective::KernelScheduleAuto
  >::CollectiveOp;

using GemmKernel = cutlass::gemm::kernel::GemmUniversal<
    cute::Shape<int,int,int,int>,
    CollectiveMainloop,
    CollectiveEpilogue
>;
using Gemm = cutlass::gemm::device::GemmUniversalAdapter<GemmKernel>;

// Force the device kernel symbol into the cubin without needing a host main.
auto* _anchor = &cutlass::device_kernel<GemmKernel>;


// ===== COMPILED SASS (sm_90a) =====

	.target	sm_90a

	.elftype	@"ET_EXEC"


//--------------------- .note.nv.tkinfo           --------------------------
	.section	.note.nv.tkinfo,"",@"SHT_NOTE"
	.sectionflags	@"SHF_NOTE_NV_TKINFO"
	.tkinfo
        /*0018*/ 	.word	0x00000002
        /*0030*/ 	.string	""
        /*0030*/ 	.string	"ptxas"
        /*0030*/ 	.string	"Cuda compilation tools, release 13.0, V13.0.88"
        /*0030*/ 	.string	"Build cuda_13.0.r13.0/compiler.36424714_0"
        /*0030*/ 	.string	"-arch sm_90a -m 64 "



//--------------------- .note.nv.cuinfo           --------------------------
	.section	.note.nv.cuinfo,"",@"SHT_NOTE"
	.sectionflags	@"SHF_NOTE_NV_CUINFO"
        /*0018*/ 	.short	0x0002
        /*001a*/ 	.short	0x005a
        /*001c*/ 	.short	0x0082
	.zero		2


//--------------------- .nv.info                  --------------------------
	.section	.nv.info,"",@"SHT_CUDA_INFO"
	.align	4


	//----- nvinfo : EIATTR_REGCOUNT
	.align		4
        /*0000*/ 	.byte	0x04, 0x2f
        /*0002*/ 	.short	(.L_12 - .L_11)
	.align		4
.L_11:
        /*0004*/ 	.word	index@(_ZN7cutlass13device_kernelINS_4gemm6kernel13GemmUniversalIN4cute5tupleIJiiiiEEENS1_10collective13CollectiveMmaINS1_37MainloopSm90TmaGmmaWarpSpecializedFP8ILi4ENS5_IJNS4_1CILi1EEESB_SB_EEENS1_35KernelTmaWarpSpecializedCooperativeEEENS5_IJNSA_ILi256EEENSA_ILi112EEENSA_ILi128EEEEEENS_12float_e4m3_tENS5_IJlSB_lEEESJ_SK_NS4_8TiledMMAINS4_8MMA_AtomIJNS4_4SM904GMMA30MMA_64x16x32_F32E4M3E4M3_SS_TNILNSO_7ScaleInE1ELSQ_1EEEEEENS4_6LayoutINS5_IJNSA_ILi2EEESB_SB_EEENS5_IJSB_NSA_ILi0EEESW_EEEEENS5_IJNS4_10UnderscoreESZ_SZ_EEEEENS4_13SM90_TMA_LOADENS4_14ComposedLayoutINS4_7SwizzleILi3ELi4ELi3EEENS4_18smem_ptr_flag_bitsILi8EEENST_INS5_IJNSA_ILi8EEESH_EEENS5_IJSH_SB_EEEEEEEvNS4_8identityES12_S1C_vS1D_EENS_8epilogue10collective6detail29Sm90TmaWarpSpecializedAdapterINS1G_15DefaultEpilogueISJ_SK_SK_NS1F_6thread17LinearCombinationISJ_Li1EffLNS1K_9ScaleType4KindE0ELNS_15FloatRoundStyleE2ESJ_EENS1_15EpilogueDefaultEEEEEvvEEEEvNT_6ParamsE)
        /*0008*/ 	.word	0x000000a8


	//----- nvinfo : EIATTR_FRAME_SIZE
	.align		4
.L_12:
        /*000c*/ 	.byte	0x04, 0x11
        /*000e*/ 	.short	(.L_14 - .L_13)
	.align		4
.L_13:
        /*0010*/ 	.word	index@(_ZN7cutlass13device_kernelINS_4gemm6kernel13GemmUniversalIN4cute5tupleIJiiiiEEENS1_10collective13CollectiveMmaINS1_37MainloopSm90TmaGmmaWarpSpecializedFP8ILi4ENS5_IJNS4_1CILi1EEESB_SB_EEENS1_35KernelTmaWarpSpecializedCooperativeEEENS5_IJNSA_ILi256EEENSA_ILi112EEENSA_ILi128EEEEEENS_12float_e4m3_tENS5_IJlSB_lEEESJ_SK_NS4_8TiledMMAINS4_8MMA_AtomIJNS4_4SM904GMMA30MMA_64x16x32_F32E4M3E4M3_SS_TNILNSO_7ScaleInE1ELSQ_1EEEEEENS4_6LayoutINS5_IJNSA_ILi2EEESB_SB_EEENS5_IJSB_NSA_ILi0EEESW_EEEEENS5_IJNS4_10UnderscoreESZ_SZ_EEEEENS4_13SM90_TMA_LOADENS4_14ComposedLayoutINS4_7SwizzleILi3ELi4ELi3EEENS4_18smem_ptr_flag_bitsILi8EEENST_INS5_IJNSA_ILi8EEESH_EEENS5_IJSH_SB_EEEEEEEvNS4_8identityES12_S1C_vS1D_EENS_8epilogue10collective6detail29Sm90TmaWarpSpecializedAdapterINS1G_15DefaultEpilogueISJ_SK_SK_NS1F_6thread17LinearCombinationISJ_Li1EffLNS1K_9ScaleType4KindE0ELNS_15FloatRoundStyleE2ESJ_EENS1_15EpilogueDefaultEEEEEvvEEEEvNT_6ParamsE)
        /*0014*/ 	.word	0x00000010


	//----- nvinfo : EIATTR_MIN_STACK_SIZE
	.align		4
.L_14:
        /*0018*/ 	.byte	0x04, 0x12
        /*001a*/ 	.short	(.L_16 - .L_15)
	.align		4
.L_15:
        /*001c*/ 	.word	index@(_ZN7cutlass13device_kernelINS_4gemm6kernel13GemmUniversalIN4cute5tupleIJiiiiEEENS1_10collective13CollectiveMmaINS1_37MainloopSm90TmaGmmaWarpSpecializedFP8ILi4ENS5_IJNS4_1CILi1EEESB_SB_EEENS1_35KernelTmaWarpSpecializedCooperativeEEENS5_IJNSA_ILi256EEENSA_ILi112EEENSA_ILi128EEEEEENS_12float_e4m3_tENS5_IJlSB_lEEESJ_SK_NS4_8TiledMMAINS4_8MMA_AtomIJNS4_4SM904GMMA30MMA_64x16x32_F32E4M3E4M3_SS_TNILNSO_7ScaleInE1ELSQ_1EEEEEENS4_6LayoutINS5_IJNSA_ILi2EEESB_SB_EEENS5_IJSB_NSA_ILi0EEESW_EEEEENS5_IJNS4_10UnderscoreESZ_SZ_EEEEENS4_13SM90_TMA_LOADENS4_14ComposedLayoutINS4_7SwizzleILi3ELi4ELi3EEENS4_18smem_ptr_flag_bitsILi8EEENST_INS5_IJNSA_ILi8EEESH_EEENS5_IJSH_SB_EEEEEEEvNS4_8identityES12_S1C_vS1D_EENS_8epilogue10collective6detail29Sm90TmaWarpSpecializedAdapterINS1G_15DefaultEpilogueISJ_SK_SK_NS1F_6thread17LinearCombinationISJ_Li1EffLNS1K_9ScaleType4KindE0ELNS_15FloatRoundStyleE2ESJ_EENS1_15EpilogueDefaultEEEEEvvEEEEvNT_6ParamsE)
        /*0020*/ 	.word	0x00000010
.L_16:


//--------------------- .nv.compat                --------------------------
	.section	.nv.compat,"",@"SHT_CUDA_COMPAT_INFO"
	.align	4
        /*0000*/ 	.byte	0x02, 0x09, 0x01, 0x00, 0x02, 0x02, 0x04, 0x00, 0x02, 0x05, 0x05, 0x00, 0x03, 0x07, 0x01, 0x01
        /*0010*/ 	.byte	0x02, 0x03, 0x01, 0x00, 0x02, 0x06, 0x01, 0x00, 0x04, 0x0b, 0x08, 0x00, 0x00, 0x00, 0x00, 0x00
        /*0020*/ 	.byte	0x00, 0x00, 0x00, 0x00


//--------------------- .nv.info._ZN7cutlass13device_kernelINS_4gemm6kernel13GemmUniversalIN4cute5tupleIJiiiiEEENS1_10collective13CollectiveMmaINS1_37MainloopSm90TmaGmmaWarpSpecializedFP8ILi4ENS5_IJNS4_1CILi1EEESB_SB_EEENS1_35KernelTmaWarpSpecializedCooperativeEEENS5_IJNSA_ILi256EEENSA_ILi112EEENSA_ILi128EEEEEENS_12float_e4m3_tENS5_IJlSB_lEEESJ_SK_NS4_8TiledMMAINS4_8MMA_AtomIJNS4_4SM904GMMA30MMA_64x16x32_F32E4M3E4M3_SS_TNILNSO_7ScaleInE1ELSQ_1EEEEEENS4_6LayoutINS5_IJNSA_ILi2EEESB_SB_EEENS5_IJSB_NSA_ILi0EEESW_EEEEENS5_IJNS4_10UnderscoreESZ_SZ_EEEEENS4_13SM90_TMA_LOADENS4_14ComposedLayoutINS4_7SwizzleILi3ELi4ELi3EEENS4_18smem_ptr_flag_bitsILi8EEENST_INS5_IJNSA_ILi8EEESH_EEENS5_IJSH_SB_EEEEEEEvNS4_8identityES12_S1C_vS1D_EENS_8epilogue10collective6detail29Sm90TmaWarpSpecializedAdapterINS1G_15DefaultEpilogueISJ_SK_SK_NS1F_6thread17LinearCombinationISJ_Li1EffLNS1K_9ScaleType4KindE0ELNS_15FloatRoundStyleE2ESJ_EENS1_15EpilogueDefaultEEEEEvvEEEEvNT_6ParamsE --------------------------
	.section	.nv.info._ZN7cutlass13device_kernelINS_4gemm6kernel13GemmUniversalIN4cute5tupleIJiiiiEEENS1_10collective13CollectiveMmaINS1_37MainloopSm90TmaGmmaWarpSpecializedFP8ILi4ENS5_IJNS4_1CILi1EEESB_SB_EEENS1_35KernelTmaWarpSpecializedCooperativeEEENS5_IJNSA_ILi256EEENSA_ILi112EEENSA_ILi128EEEEEENS_12float_e4m3_tENS5_IJlSB_lEEESJ_SK_NS4_8TiledMMAINS4_8MMA_AtomIJNS4_4SM904GMMA30MMA_64x16x32_F32E4M3E4M3_SS_TNILNSO_7ScaleInE1ELSQ_1EEEEEENS4_6LayoutINS5_IJNSA_ILi2EEESB_SB_EEENS5_IJSB_NSA_ILi0EEESW_EEEEENS5_IJNS4_10UnderscoreESZ_SZ_EEEEENS4_13SM90_TMA_LOADENS4_14ComposedLayoutINS4_7SwizzleILi3ELi4ELi3EEENS4_18smem_ptr_flag_bitsILi8EEENST_INS5_IJNSA_ILi8EEESH_EEENS5_IJSH_SB_EEEEEEEvNS4_8identityES12_S1C_vS1D_EENS_8epilogue10collective6detail29Sm90TmaWarpSpecializedAdapterINS1G_15DefaultEpilogueISJ_SK_SK_NS1F_6thread17LinearCombinationISJ_Li1EffLNS1K_9ScaleType4KindE0ELNS_15FloatRoundStyleE2ESJ_EENS1_15EpilogueDefaultEEEEEvvEEEEvNT_6ParamsE,"",@"SHT_CUDA_INFO"
	.sectionflags	@""
	.align	4


	//----- nvinfo : EIATTR_CUDA_API_VERSION
	.align		4
        /*0000*/ 	.byte	0x04, 0x37
        /*0002*/ 	.short	(.L_18 - .L_17)
.L_17:
        /*0004*/ 	.word	0x00000082


	//----- nvinfo : EIATTR_KPARAM_INFO
	.align		4
.L_18:
        /*0008*/ 	.byte	0x04, 0x17
        /*000a*/ 	.short	(.L_20 - .L_19)
.L_19:
        /*000c*/ 	.word	0x00000000
        /*0010*/ 	.short	0x0000
        /*0012*/ 	.short	0x0070
        /*0014*/ 	.byte	0x00, 0xf0, 0x01, 0x10


	//----- nvinfo : EIATTR_SPARSE_MMA_MASK
	.align		4
.L_20:
        /*0018*/ 	.byte	0x03, 0x50
        /*001a*/ 	.short	0x0000


	//----- nvinfo : EIATTR_MAXREG_COUNT
	.align		4
        /*001c*/ 	.byte	0x03, 0x1b
        /*001e*/ 	.short	0x00a8


	//----- nvinfo : EIATTR_NUM_BARRIERS
	.align		4
        /*0020*/ 	.byte	0x02, 0x4c
        /*0022*/ 	.byte	0x01
	.zero		1


	//----- nvinfo : EIATTR_ANNOTATIONS
	.align		4
        /*0024*/ 	.byte	0x04, 0x55
        /*0026*/ 	.short	(.L_22 - .L_21)


	//   ....[0]....
.L_21:
        /*0028*/ 	.word	0x00000001
        /*002c*/ 	.byte	0x90, 0x05, 0x00, 0x00, 0x01, 0x00, 0x00, 0x00, 0xb0, 0x05, 0x00, 0x00, 0x01, 0x00, 0x00, 0x00
        /* <DEDUP_REMOVED lines=9> */
        /*00cc*/ 	.byte	0xb0, 0xe9, 0x00, 0x00


	//----- nvinfo : EIATTR_MERCURY_ISA_VERSION
	.align		4
.L_22:
        /*00d0*/ 	.byte	0x03, 0x5f
        /*00d2*/ 	.short	0x0101


	//----- nvinfo : EIATTR_INT_WARP_WIDE_INSTR_OFFSETS
	.align		4
        /*00d4*/ 	.byte	0x04, 0x31
        /*00d6*/ 	.short	(.L_24 - .L_23)


	//   ....[0]....
.L_23:
        /*00d8*/ 	.word	0x00000460


	//   ....[1]....
        /*00dc*/ 	.word	0x00000470


	//   ....[2]....
        /*00e0*/ 	.word	0x000005a0


	//----- nvinfo : EIATTR_COOP_GROUP_MASK_REGIDS
	.align		4
.L_24:
        /*00e4*/ 	.byte	0x04, 0x29
        /*00e6*/ 	.short	(.L_26 - .L_25)


	//   ....[0]....
.L_25:
        /*00e8*/ 	.word	0xffffffff


	//   ....[1]....
        /*00ec*/ 	.word	0xffffffff


	//   ....[2]....
        /*00f0*/ 	.word	0xffffffff


	//   ....[3]....
        /*00f4*/ 	.word	0xffffffff


	//   ....[4]....
        /*00f8*/ 	.word	0xffffffff


	//----- nvinfo : EIATTR_COOP_GROUP_INSTR_OFFSETS
	.align		4
.L_26:
        /*00fc*/ 	.byte	0x04, 0x28
        /*00fe*/ 	.short	(.L_28 - .L_27)


	//   ....[0]....
.L_27:
        /*0100*/ 	.word	0x00000070


	//   ....[1]....
        /*0104*/ 	.word	0x00000080


	//   ....[2]....
        /*0108*/ 	.word	0x000001a0


	//   ....[3]....
        /*010c*/ 	.word	0x000003b0


	//   ....[4]....
        /*0110*/ 	.word	0x000012c0


	//----- nvinfo : EIATTR_REG_RECONFIG
	.align		4
.L_28:
        /*0114*/ 	.byte	0x01, 0x54
	.zero		2


	//----- nvinfo : EIATTR_MBARRIER_INSTR_OFFSETS
	.align		4
        /*0118*/ 	.byte	0x04, 0x39
        /*011a*/ 	.short	(.L_30 - .L_29)


	//   ....[0]....
.L_29:
        /*011c*/ 	.word	0x00000320
        /*0120*/ 	.word	0x000000ff
        /*0124*/ 	.word	0x00000000
        /*0128*/ 	.short	0x0100
        /*012a*/ 	.byte	0x0a
	.zero		1


	//   ....[1]....
        /*012c*/ 	.word	0x00000330
        /*0130*/ 	.word	0x000000ff
        /*0134*/ 	.word	0x00000020
        /*0138*/ 	.short	0x0100
        /*013a*/ 	.byte	0x0a
	.zero		1


	//   ....[2]....
        /*013c*/ 	.word	0x00000340
        /*0140*/ 	.word	0x000000ff
        /*0144*/ 	.word	0x00000008
        /*0148*/ 	.short	0x0100
        /*014a*/ 	.byte	0x0a
	.zero		1


	//   ....[3]....
        /*014c*/ 	.word	0x00000350
        /*0150*/ 	.word	0x000000ff
        /*0154*/ 	.word	0x00000028
        /*0158*/ 	.short	0x0100
        /*015a*/ 	.byte	0x0a
	.zero		1


	//   ....[4]....
        /*015c*/ 	.word	0x00000360
        /*0160*/ 	.word	0x000000ff
        /*0164*/ 	.word	0x00000010
        /*0168*/ 	.short	0x0100
        /*016a*/ 	.byte	0x0a
	.zero		1


	//   ....[5]....
        /*016c*/ 	.word	0x00000370
        /*0170*/ 	.word	0x000000ff
        /*0174*/ 	.word	0x00000030
        /*0178*/ 	.short	0x0100
        /*017a*/ 	.byte	0x0a
	.zero		1


	//   ....[6]....
        /*017c*/ 	.word	0x00000380
        /*0180*/ 	.word	0x000000ff
        /*0184*/ 	.word	0x00000018
        /*0188*/ 	.short	0x0100
        /*018a*/ 	.byte	0x0a
	.zero		1


	//   ....[7]....
        /*018c*/ 	.word	0x00000390
        /*0190*/ 	.word	0x000000ff
        /*0194*/ 	.word	0x00000038
        /*0198*/ 	.short	0x0100
        /*019a*/ 	.byte	0x0a
	.zero		1


	//   ....[8]....
        /*019c*/ 	.word	0x000005d0
        /*01a0*/ 	.word	0x000000ff
        /*01a4*/ 	.word	0x00000050
        /*01a8*/ 	.short	0x0100
        /*01aa*/ 	.byte	0x08
	.zero		1


	//   ....[9]....
        /*01ac*/ 	.word	0x000005e0
        /*01b0*/ 	.word	0x000000ff
        /*01b4*/ 	.word	0x00000058
        /*01b8*/ 	.short	0x0100
        /*01ba*/ 	.byte	0x08
	.zero		1


	//   ....[10]....
        /*01bc*/ 	.word	0x00001910
        /*01c0*/ 	.word	0x000000ff
        /*01c4*/ 	.word	0x00000000
        /*01c8*/ 	.short	0x010a
        /*01ca*/ 	.byte	0x0c
	.zero		1


	//   ....[11]....
        /*01cc*/ 	.word	0x00001970
        /*01d0*/ 	.word	0x000000ff
        /*01d4*/ 	.word	0x00000000
        /*01d8*/ 	.short	0x010a
        /*01da*/ 	.byte	0x0c
	.zero		1


	//   ....[12]....
        /*01dc*/ 	.word	0x00003500
        /*01e0*/ 	.word	0x000000ff
        /*01e4*/ 	.word	0x00000000
        /*01e8*/ 	.short	0x010a
        /*01ea*/ 	.byte	0x0e
	.zero		1


	//   ....[13]....
        /*01ec*/ 	.word	0x00003540
        /*01f0*/ 	.word	0x000000ff
        /*01f4*/ 	.word	0x00000000
        /*01f8*/ 	.short	0x010a
        /*01fa*/ 	.byte	0x0e
	.zero		1


	//   ....[14]....
        /*01fc*/ 	.word	0x00004c70
        /*0200*/ 	.word	0x000000ff
        /*0204*/ 	.word	0x00000000
        /*0208*/ 	.short	0x0101
        /*020a*/ 	.byte	0x0d
	.zero		1


	//   ....[15]....
        /*020c*/ 	.word	0x000055e0
        /*0210*/ 	.word	0x000000ff
        /*0214*/ 	.word	0x00000000
        /*0218*/ 	.short	0x0101
        /*021a*/ 	.byte	0x06
	.zero		1


	//   ....[16]....
        /*021c*/ 	.word	0x0000e520
        /*0220*/ 	.word	0x0000000d
        /*0224*/ 	.word	0x00000020
        /*0228*/ 	.short	0x010a
        /*022a*/ 	.byte	0x3f
	.zero		1


	//   ....[17]....
        /*022c*/ 	.word	0x0000e930
        /*0230*/ 	.word	0x00000003
        /*0234*/ 	.word	0x00000058
        /*0238*/ 	.short	0x0101
        /*023a*/ 	.byte	0x3f
	.zero		1


	//   ....[18]....
        /*023c*/ 	.word	0x0000f060
        /*0240*/ 	.word	0x00000007
        /*0244*/ 	.word	0x00000000
        /*0248*/ 	.short	0x010a
        /*024a*/ 	.byte	0x3f
	.zero		1


	//   ....[19]....
        /*024c*/ 	.word	0x0000f0e0
        /*0250*/ 	.word	0x00000009
        /*0254*/ 	.word	0x00000000
        /*0258*/ 	.short	0x010a
        /*025a*/ 	.byte	0x3f
	.zero		1


	//   ....[20]....
        /*025c*/ 	.word	0x0000f170
        /*0260*/ 	.word	0x00000006
        /*0264*/ 	.word	0x00000000
        /*0268*/ 	.short	0x010a
        /*026a*/ 	.byte	0x3f
	.zero		1


	//   ....[21]....
        /*026c*/ 	.word	0x0000f200
        /*0270*/ 	.word	0x00000003
        /*0274*/ 	.word	0x00000000
        /*0278*/ 	.short	0x010a
        /*027a*/ 	.byte	0x3f
	.zero		1


	//   ....[22]....
        /*027c*/ 	.word	0x0000f270
        /*0280*/ 	.word	0x00000003
        /*0284*/ 	.word	0x00000000
        /*0288*/ 	.short	0x010a
        /*028a*/ 	.byte	0x3f
	.zero		1


	//   ....[23]....
        /*028c*/ 	.word	0x0000f2d0
        /*0290*/ 	.word	0x000000e2
        /*0294*/ 	.word	0x00000000
        /*0298*/ 	.short	0x010a
        /*029a*/ 	.byte	0x3f
	.zero		1


	//   ....[24]....
        /*029c*/ 	.word	0x0000f3a0
        /*02a0*/ 	.word	0x0000000d
        /*02a4*/ 	.word	0x00000020
        /*02a8*/ 	.short	0x010a
        /*02aa*/ 	.byte	0x3f
	.zero		1


	//   ....[25]....
        /*02ac*/ 	.word	0x0000f480
        /*02b0*/ 	.word	0x00000007
        /*02b4*/ 	.word	0x00000000
        /*02b8*/ 	.short	0x010a
        /*02ba*/ 	.byte	0x3f
	.zero		1


	//   ....[26]....
        /*02bc*/ 	.word	0x0000f4d0
        /*02c0*/ 	.word	0x00000009
        /*02c4*/ 	.word	0x00000000
        /*02c8*/ 	.short	0x010a
        /*02ca*/ 	.byte	0x3f
	.zero		1


	//   ....[27]....
        /*02cc*/ 	.word	0x0000f520
        /*02d0*/ 	.word	0x00000006
        /*02d4*/ 	.word	0x00000000
        /*02d8*/ 	.short	0x010a
        /*02da*/ 	.byte	0x3f
	.zero		1


	//----- nvinfo : EIATTR_NUM_MBARRIERS
	.align		4
.L_30:
        /*02dc*/ 	.byte	0x03, 0x38
        /*02de*/ 	.short	0x000a


	//----- nvinfo : EIATTR_EXIT_INSTR_OFFSETS
	.align		4
        /*02e0*/ 	.byte	0x04, 0x1c
        /*02e2*/ 	.short	(.L_32 - .L_31)


	//   ....[0]....
.L_31:
        /*02e4*/ 	.word	0x00000640


	//   ....[1]....
        /*02e8*/ 	.word	0x00000f90


	//   ....[2]....
        /*02ec*/ 	.word	0x0000db60


	//   ....[3]....
        /*02f0*/ 	.word	0x0000e1b0


	//   ....[4]....
        /*02f4*/ 	.word	0x0000f250


	//----- nvinfo : EIATTR_MAX_THREADS
	.align		4
.L_32:
        /*02f8*/ 	.byte	0x04, 0x05
        /*02fa*/ 	.short	(.L_34 - .L_33)
.L_33:
        /*02fc*/ 	.word	0x00000180
        /*0300*/ 	.word	0x00000001
        /*0304*/ 	.word	0x00000001


	//----- nvinfo : EIATTR_CRS_STACK_SIZE
	.align		4
.L_34:
        /*0308*/ 	.byte	0x04, 0x1e
        /*030a*/ 	.short	(.L_36 - .L_35)
.L_35:
        /*030c*/ 	.word	0x00000000


	//----- nvinfo : EIATTR_CBANK_PARAM_SIZE
	.align		4
.L_36:
        /*0310*/ 	.byte	0x03, 0x19
        /*0312*/ 	.short	0x0470


	//----- nvinfo : EIATTR_PARAM_CBANK
	.align		4
        /*0314*/ 	.byte	0x04, 0x0a
        /*0316*/ 	.short	(.L_38 - .L_37)
	.align		4
.L_37:
        /*0318*/ 	.word	index@(.nv.constant0._ZN7cutlass13device_kernelINS_4gemm6kernel13GemmUniversalIN4cute5tupleIJiiiiEEENS1_10collective13CollectiveMmaINS1_37MainloopSm90TmaGmmaWarpSpecializedFP8ILi4ENS5_IJNS4_1CILi1EEESB_SB_EEENS1_35KernelTmaWarpSpecializedCooperativeEEENS5_IJNSA_ILi256EEENSA_ILi112EEENSA_ILi128EEEEEENS_12float_e4m3_tENS5_IJlSB_lEEESJ_SK_NS4_8TiledMMAINS4_8MMA_AtomIJNS4_4SM904GMMA30MMA_64x16x32_F32E4M3E4M3_SS_TNILNSO_7ScaleInE1ELSQ_1EEEEEENS4_6LayoutINS5_IJNSA_ILi2EEESB_SB_EEENS5_IJSB_NSA_ILi0EEESW_EEEEENS5_IJNS4_10UnderscoreESZ_SZ_EEEEENS4_13SM90_TMA_LOADENS4_14ComposedLayoutINS4_7SwizzleILi3ELi4ELi3EEENS4_18smem_ptr_flag_bitsILi8EEENST_INS5_IJNSA_ILi8EEESH_EEENS5_IJSH_SB_EEEEEEEvNS4_8identityES12_S1C_vS1D_EENS_8epilogue10collective6detail29Sm90TmaWarpSpecializedAdapterINS1G_15DefaultEpilogueISJ_SK_SK_NS1F_6thread17LinearCombinationISJ_Li1EffLNS1K_9ScaleType4KindE0ELNS_15FloatRoundStyleE2ESJ_EENS1_15EpilogueDefaultEEEEEvvEEEEvNT_6ParamsE)
        /*031c*/ 	.short	0x0210
        /*031e*/ 	.short	0x0470


	//----- nvinfo : EIATTR_SW_WAR
	.align		4
.L_38:
        /*0320*/ 	.byte	0x04, 0x36
        /*0322*/ 	.short	(.L_40 - .L_39)
.L_39:
        /*0324*/ 	.word	0x00000008
.L_40:


//--------------------- .nv.callgraph             --------------------------
	.section	.nv.callgraph,"",@"SHT_CUDA_CALLGRAPH"
	.align	4
	.sectionentsize	8
	.align		4
        /*0000*/ 	.word	0x00000000
	.align		4
        /*0004*/ 	.word	0xffffffff
	.align		4
        /*0008*/ 	.word	0x00000000
	.align		4
        /*000c*/ 	.word	0xfffffffe
	.align		4
        /*0010*/ 	.word	0x00000000
	.align		4
        /*0014*/ 	.word	0xfffffffd
	.align		4
        /*0018*/ 	.word	0x00000000
	.align		4
        /*001c*/ 	.word	0xfffffffc


//--------------------- .nv.constant4             --------------------------
	.section	.nv.constant4,"a",@progbits
	.align	8
	.align		8
.nv.constant4:
        /*0000*/ 	.dword	_ZN40_INTERNAL_390ceca9_4_k_cu_ac4b36bc_154264cuda3std3__45__cpo5beginE
	.align		8
        /*0008*/ 	.dword	_ZN40_INTERNAL_390ceca9_4_k_cu_ac4b36bc_154264cuda3std3__45__cpo3endE
	.align		8
        /*0010*/ 	.dword	_ZN40_INTERNAL_390ceca9_4_k_cu_ac4b36bc_154264cuda3std3__45__cpo6cbeginE
	.align		8
        /*0018*/ 	.dword	_ZN40_INTERNAL_390ceca9_4_k_cu_ac4b36bc_154264cuda3std3__45__cpo4cendE
	.align		8
        /*0020*/ 	.dword	_ZN40_INTERNAL_390ceca9_4_k_cu_ac4b36bc_154264cuda3std3__442_GLOBAL__N__390ceca9_4_k_cu_ac4b36bc_154266ignoreE
	.align		8
        /*0028*/ 	.dword	_ZN40_INTERNAL_390ceca9_4_k_cu_ac4b36bc_154264cuda3std3__419piecewise_constructE
	.align		8
        /*0030*/ 	.dword	_ZN40_INTERNAL_390ceca9_4_k_cu_ac4b36bc_154264cuda3std3__48in_placeE
	.align		8
        /*0038*/ 	.dword	_ZN40_INTERNAL_390ceca9_4_k_cu_ac4b36bc_154264cuda3std6ranges3__45__cpo4swapE
	.align		8
        /*0040*/ 	.dword	_ZN40_INTERNAL_390ceca9_4_k_cu_ac4b36bc_154264cuda3std6ranges3__45__cpo9iter_moveE
	.align		8
        /*0048*/ 	.dword	_ZN40_INTERNAL_390ceca9_4_k_cu_ac4b36bc_154264cute7productE
	.align		8
        /*0050*/ 	.dword	_ZN40_INTERNAL_390ceca9_4_k_cu_ac4b36bc_154264cute1_E


//--------------------- .text._ZN7cutlass13device_kernelINS_4gemm6kernel13GemmUniversalIN4cute5tupleIJiiiiEEENS1_10collective13CollectiveMmaINS1_37MainloopSm90TmaGmmaWarpSpecializedFP8ILi4ENS5_IJNS4_1CILi1EEESB_SB_EEENS1_35KernelTmaWarpSpecializedCooperativeEEENS5_IJNSA_ILi256EEENSA_ILi112EEENSA_ILi128EEEEEENS_12float_e4m3_tENS5_IJlSB_lEEESJ_SK_NS4_8TiledMMAINS4_8MMA_AtomIJNS4_4SM904GMMA30MMA_64x16x32_F32E4M3E4M3_SS_TNILNSO_7ScaleInE1ELSQ_1EEEEEENS4_6LayoutINS5_IJNSA_ILi2EEESB_SB_EEENS5_IJSB_NSA_ILi0EEESW_EEEEENS5_IJNS4_10UnderscoreESZ_SZ_EEEEENS4_13SM90_TMA_LOADENS4_14ComposedLayoutINS4_7SwizzleILi3ELi4ELi3EEENS4_18smem_ptr_flag_bitsILi8EEENST_INS5_IJNSA_ILi8EEESH_EEENS5_IJSH_SB_EEEEEEEvNS4_8identityES12_S1C_vS1D_EENS_8epilogue10collective6detail29Sm90TmaWarpSpecializedAdapterINS1G_15DefaultEpilogueISJ_SK_SK_NS1F_6thread17LinearCombinationISJ_Li1EffLNS1K_9ScaleType4KindE0ELNS_15FloatRoundStyleE2ESJ_EENS1_15EpilogueDefaultEEEEEvvEEEEvNT_6ParamsE --------------------------
	.section	.text._ZN7cutlass13device_kernelINS_4gemm6kernel13GemmUniversalIN4cute5tupleIJiiiiEEENS1_10collective13CollectiveMmaINS1_37MainloopSm90TmaGmmaWarpSpecializedFP8ILi4ENS5_IJNS4_1CILi1EEESB_SB_EEENS1_35KernelTmaWarpSpecializedCooperativeEEENS5_IJNSA_ILi256EEENSA_ILi112EEENSA_ILi128EEEEEENS_12float_e4m3_tENS5_IJlSB_lEEESJ_SK_NS4_8TiledMMAINS4_8MMA_AtomIJNS4_4SM904GMMA30MMA_64x16x32_F32E4M3E4M3_SS_TNILNSO_7ScaleInE1ELSQ_1EEEEEENS4_6LayoutINS5_IJNSA_ILi2EEESB_SB_EEENS5_IJSB_NSA_ILi0EEESW_EEEEENS5_IJNS4_10UnderscoreESZ_SZ_EEEEENS4_13SM90_TMA_LOADENS4_14ComposedLayoutINS4_7SwizzleILi3ELi4ELi3EEENS4_18smem_ptr_flag_bitsILi8EEENST_INS5_IJNSA_ILi8EEESH_EEENS5_IJSH_SB_EEEEEEEvNS4_8identityES12_S1C_vS1D_EENS_8epilogue10collective6detail29Sm90TmaWarpSpecializedAdapterINS1G_15DefaultEpilogueISJ_SK_SK_NS1F_6thread17LinearCombinationISJ_Li1EffLNS1K_9ScaleType4KindE0ELNS_15FloatRoundStyleE2ESJ_EENS1_15EpilogueDefaultEEEEEvvEEEEvNT_6ParamsE,"ax",@progbits
	.align	128
.text._ZN7cutlass13device_kernelINS_4gemm6kernel13GemmUniversalIN4cute5tupleIJiiiiEEENS1_10collective13CollectiveMmaINS1_37MainloopSm90TmaGmmaWarpSpecializedFP8ILi4ENS5_IJNS4_1CILi1EEESB_SB_EEENS1_35KernelTmaWarpSpecializedCooperativeEEENS5_IJNSA_ILi256EEENSA_ILi112EEENSA_ILi128EEEEEENS_12float_e4m3_tENS5_IJlSB_lEEESJ_SK_NS4_8TiledMMAINS4_8MMA_AtomIJNS4_4SM904GMMA30MMA_64x16x32_F32E4M3E4M3_SS_TNILNSO_7ScaleInE1ELSQ_1EEEEEENS4_6LayoutINS5_IJNSA_ILi2EEESB_SB_EEENS5_IJSB_NSA_ILi0EEESW_EEEEENS5_IJNS4_10UnderscoreESZ_SZ_EEEEENS4_13SM90_TMA_LOADENS4_14ComposedLayoutINS4_7SwizzleILi3ELi4ELi3EEENS4_18smem_ptr_flag_bitsILi8EEENST_INS5_IJNSA_ILi8EEESH_EEENS5_IJSH_SB_EEEEEEEvNS4_8identityES12_S1C_vS1D_EENS_8epilogue10collective6detail29Sm90TmaWarpSpecializedAdapterINS1G_15DefaultEpilogueISJ_SK_SK_NS1F_6thread17LinearCombinationISJ_Li1EffLNS1K_9ScaleType4KindE0ELNS_15FloatRoundStyleE2ESJ_EENS1_15EpilogueDefaultEEEEEvvEEEEvNT_6ParamsE:
        .type           _ZN7cutlass13device_kernelINS_4gemm6kernel13GemmUniversalIN4cute5tupleIJiiiiEEENS1_10collective13CollectiveMmaINS1_37MainloopSm90TmaGmmaWarpSpecializedFP8ILi4ENS5_IJNS4_1CILi1EEESB_SB_EEENS1_35KernelTmaWarpSpecializedCooperativeEEENS5_IJNSA_ILi256EEENSA_ILi112EEENSA_ILi128EEEEEENS_12float_e4m3_tENS5_IJlSB_lEEESJ_SK_NS4_8TiledMMAINS4_8MMA_AtomIJNS4_4SM904GMMA30MMA_64x16x32_F32E4M3E4M3_SS_TNILNSO_7ScaleInE1ELSQ_1EEEEEENS4_6LayoutINS5_IJNSA_ILi2EEESB_SB_EEENS5_IJSB_NSA_ILi0EEESW_EEEEENS5_IJNS4_10UnderscoreESZ_SZ_EEEEENS4_13SM90_TMA_LOADENS4_14ComposedLayoutINS4_7SwizzleILi3ELi4ELi3EEENS4_18smem_ptr_flag_bitsILi8EEENST_INS5_IJNSA_ILi8EEESH_EEENS5_IJSH_SB_EEEEEEEvNS4_8identityES12_S1C_vS1D_EENS_8epilogue10collective6detail29Sm90TmaWarpSpecializedAdapterINS1G_15DefaultEpilogueISJ_SK_SK_NS1F_6thread17LinearCombinationISJ_Li1EffLNS1K_9ScaleType4KindE0ELNS_15FloatRoundStyleE2ESJ_EENS1_15EpilogueDefaultEEEEEvvEEEEvNT_6ParamsE,@function
        .size           _ZN7cutlass13device_kernelINS_4gemm6kernel13GemmUniversalIN4cute5tupleIJiiiiEEENS1_10collective13CollectiveMmaINS1_37MainloopSm90TmaGmmaWarpSpecializedFP8ILi4ENS5_IJNS4_1CILi1EEESB_SB_EEENS1_35KernelTmaWarpSpecializedCooperativeEEENS5_IJNSA_ILi256EEENSA_ILi112EEENSA_ILi128EEEEEENS_12float_e4m3_tENS5_IJlSB_lEEESJ_SK_NS4_8TiledMMAINS4_8MMA_AtomIJNS4_4SM904GMMA30MMA_64x16x32_F32E4M3E4M3_SS_TNILNSO_7ScaleInE1ELSQ_1EEEEEENS4_6LayoutINS5_IJNSA_ILi2EEESB_SB_EEENS5_IJSB_NSA_ILi0EEESW_EEEEENS5_IJNS4_10UnderscoreESZ_SZ_EEEEENS4_13SM90_TMA_LOADENS4_14ComposedLayoutINS4_7SwizzleILi3ELi4ELi3EEENS4_18smem_ptr_flag_bitsILi8EEENST_INS5_IJNSA_ILi8EEESH_EEENS5_IJSH_SB_EEEEEEEvNS4_8identityES12_S1C_vS1D_EENS_8epilogue10collective6detail29Sm90TmaWarpSpecializedAdapterINS1G_15DefaultEpilogueISJ_SK_SK_NS1F_6thread17LinearCombinationISJ_Li1EffLNS1K_9ScaleType4KindE0ELNS_15FloatRoundStyleE2ESJ_EENS1_15EpilogueDefaultEEEEEvvEEEEvNT_6ParamsE,(.L_x_297 - _ZN7cutlass13device_kernelINS_4gemm6kernel13GemmUniversalIN4cute5tupleIJiiiiEEENS1_10collective13CollectiveMmaINS1_37MainloopSm90TmaGmmaWarpSpecializedFP8ILi4ENS5_IJNS4_1CILi1EEESB_SB_EEENS1_35KernelTmaWarpSpecializedCooperativeEEENS5_IJNSA_ILi256EEENSA_ILi112EEENSA_ILi128EEEEEENS_12float_e4m3_tENS5_IJlSB_lEEESJ_SK_NS4_8TiledMMAINS4_8MMA_AtomIJNS4_4SM904GMMA30MMA_64x16x32_F32E4M3E4M3_SS_TNILNSO_7ScaleInE1ELSQ_1EEEEEENS4_6LayoutINS5_IJNSA_ILi2EEESB_SB_EEENS5_IJSB_NSA_ILi0EEESW_EEEEENS5_IJNS4_10UnderscoreESZ_SZ_EEEEENS4_13SM90_TMA_LOADENS4_14ComposedLayoutINS4_7SwizzleILi3ELi4ELi3EEENS4_18smem_ptr_flag_bitsILi8EEENST_INS5_IJNSA_ILi8EEESH_EEENS5_IJSH_SB_EEEEEEEvNS4_8identityES12_S1C_vS1D_EENS_8epilogue10collective6detail29Sm90TmaWarpSpecializedAdapterINS1G_15DefaultEpilogueISJ_SK_SK_NS1F_6thread17LinearCombinationISJ_Li1EffLNS1K_9ScaleType4KindE0ELNS_15FloatRoundStyleE2ESJ_EENS1_15EpilogueDefaultEEEEEvvEEEEvNT_6ParamsE)
        .other          _ZN7cutlass13device_kernelINS_4gemm6kernel13GemmUniversalIN4cute5tupleIJiiiiEEENS1_10collective13CollectiveMmaINS1_37MainloopSm90TmaGmmaWarpSpecializedFP8ILi4ENS5_IJNS4_1CILi1EEESB_SB_EEENS1_35KernelTmaWarpSpecializedCooperativeEEENS5_IJNSA_ILi256EEENSA_ILi112EEENSA_ILi128EEEEEENS_12float_e4m3_tENS5_IJlSB_lEEESJ_SK_NS4_8TiledMMAINS4_8MMA_AtomIJNS4_4SM904GMMA30MMA_64x16x32_F32E4M3E4M3_SS_TNILNSO_7ScaleInE1ELSQ_1EEEEEENS4_6LayoutINS5_IJNSA_ILi2EEESB_SB_EEENS5_IJSB_NSA_ILi0EEESW_EEEEENS5_IJNS4_10UnderscoreESZ_SZ_EEEEENS4_13SM90_TMA_LOADENS4_14ComposedLayoutINS4_7SwizzleILi3ELi4ELi3EEENS4_18smem_ptr_flag_bitsILi8EEENST_INS5_IJNSA_ILi8EEESH_EEENS5_IJSH_SB_EEEEEEEvNS4_8identityES12_S1C_vS1D_EENS_8epilogue10collective6detail29Sm90TmaWarpSpecializedAdapterINS1G_15DefaultEpilogueISJ_SK_SK_NS1F_6thread17LinearCombinationISJ_Li1EffLNS1K_9ScaleType4KindE0ELNS_15FloatRoundStyleE2ESJ_EENS1_15EpilogueDefaultEEEEEvvEEEEvNT_6ParamsE,@"STO_CUDA_ENTRY STV_DEFAULT"
_ZN7cutlass13device_kernelINS_4gemm6kernel13GemmUniversalIN4cute5tupleIJiiiiEEENS1_10collective13CollectiveMmaINS1_37MainloopSm90TmaGmmaWarpSpecializedFP8ILi4ENS5_IJNS4_1CILi1EEESB_SB_EEENS1_35KernelTmaWarpSpecializedCooperativeEEENS5_IJNSA_ILi256EEENSA_ILi112EEENSA_ILi128EEEEEENS_12float_e4m3_tENS5_IJlSB_lEEESJ_SK_NS4_8TiledMMAINS4_8MMA_AtomIJNS4_4SM904GMMA30MMA_64x16x32_F32E4M3E4M3_SS_TNILNSO_7ScaleInE1ELSQ_1EEEEEENS4_6LayoutINS5_IJNSA_ILi2EEESB_SB_EEENS5_IJSB_NSA_ILi0EEESW_EEEEENS5_IJNS4_10UnderscoreESZ_SZ_EEEEENS4_13SM90_TMA_LOADENS4_14ComposedLayoutINS4_7SwizzleILi3ELi4ELi3EEENS4_18smem_ptr_flag_bitsILi8EEENST_INS5_IJNSA_ILi8EEESH_EEENS5_IJSH_SB_EEEEEEEvNS4_8identityES12_S1C_vS1D_EENS_8epilogue10collective6detail29Sm90TmaWarpSpecializedAdapterINS1G_15DefaultEpilogueISJ_SK_SK_NS1F_6thread17LinearCombinationISJ_Li1EffLNS1K_9ScaleType4KindE0ELNS_15FloatRoundStyleE2ESJ_EENS1_15EpilogueDefaultEEEEEvvEEEEvNT_6ParamsE:
[----:B------:R-:W0:Y:S02]  /*0000*/  LDC R1, c[0x0][0x28] ;  /* 0x00000a00ff017b82 */ /* 0x000e240000000800 */
[----:B0-----:R-:W-:Y:S01]  /*0010*/  VIADD R1, R1, 0xfffffff0 ;  /* 0xfffffff001017836 */ /* 0x001fe20000000000 */
[----:B------:R-:W0:Y:S01]  /*0020*/  S2R R2, SR_TID.X ;  /* 0x0000000000027919 */ /* 0x000e220000002100 */
[----:B------:R-:W-:Y:S01]  /*0030*/  ELECT P0, URZ, PT ;  /* 0x00000000003f782f */ /* 0x000fe20003800000 */
[----:B------:R-:W-:Y:S01]  /*0040*/  BSSY B0, `(.L_x_0) ;  /* 0x0000015000007945 */ /* 0x000fe20003800000 */
[--C-:B0-----:R-:W-:Y:S02]  /*0050*/  SHF.R.U32.HI R0, RZ, 0x5, R2.reuse ;  /* 0x00000005ff007819 */ /* 0x101fe40000011602 */
[----:B------:R-:W-:-:S03]  /*0060*/  SHF.R.U32.HI R2, RZ, 0x7, R2 ;  /* 0x00000007ff027819 */ /* 0x000fc60000011602 */
[----:B------:R-:W0:Y:S04]  /*0070*/  SHFL.IDX PT, R3, R0, RZ, 0x1f ;  /* 0x00001fff00037589 */ /* 0x000e2800000e0000 */
[----:B------:R-:W1:Y:S01]  /*0080*/  SHFL.IDX PT, R2, R2, RZ, 0x1f ;  /* 0x00001fff02027589 */ /* 0x000e6200000e0000 */
[----:B0-----:R-:W-:Y:S02]  /*0090*/  R2UR UR4, R3 ;  /* 0x00000000030472ca */ /* 0x001fe400000e0000 */
[----:B-1----:R-:W-:-:S11]  /*00a0*/  R2UR UR8, R2 ;  /* 0x00000000020872ca */ /* 0x002fd600000e0000 */
[----:B------:R-:W-:Y:S02]  /*00b0*/  USHF.R.S32.HI UR5, URZ, 0x1f, UR4 ;  /* 0x0000001f3f057899 */ /* 0x000fe40008011404 */
[----:B------:R-:W-:Y:S02]  /*00c0*/  ISETP.NE.OR P0, PT, RZ, UR4, !P0 ;  /* 0x00000004ff007c0c */ /* 0x000fe4000c705670 */
[----:B------:R-:W-:-:S04]  /*00d0*/  ULEA.HI UR5, UR5, UR4, URZ, 0x2 ;  /* 0x0000000405057291 */ /* 0x000fc8000f8f103f */
[----:B------:R-:W-:-:S04]  /*00e0*/  ULOP3.LUT UR5, UR5, 0xfffffffc, URZ, 0xc0, !UPT ;  /* 0xfffffffc05057892 */ /* 0x000fc8000f8ec03f */
[----:B------:R-:W-:-:S03]  /*00f0*/  UIADD3 UR6, UR4, -UR5, URZ ;  /* 0x8000000504067290 */ /* 0x000fc6000fffe03f */
[----:B------:R-:W-:Y:S09]  /*0100*/  @P0 BRA `(.L_x_1) ;  /* 0x0000000000200947 */ /* 0x000ff20003800000 */
[----:B------:R-:W-:Y:S02]  /*0110*/  ULDC.64 UR4, c[0x0][0x198] ;  /* 0x0000660000047ab9 */ /* 0x000fe40000000a00 */
[----:B------:R-:W-:Y:S02]  /*0120*/  UIADD3 UR10, UP0, UR4, 0xf0, URZ ;  /* 0x000000f0040a7890 */ /* 0x000fe4000ff1e03f */
[----:B------:R-:W-:Y:S02]  /*0130*/  UIADD3 UR4, UP1, UR4, 0x1f0, URZ ;  /* 0x000001f004047890 */ /* 0x000fe4000ff3e03f */
[----:B------:R-:W-:Y:S02]  /*0140*/  UIADD3.X UR11, URZ, UR5, URZ, UP0, !UPT ;  /* 0x000000053f0b7290 */ /* 0x000fe400087fe43f */
[----:B------:R-:W-:-:S07]  /*0150*/  UIADD3.X UR5, URZ, UR5, URZ, UP1, !UPT ;  /* 0x000000053f057290 */ /* 0x000fce0008ffe43f */
[----:B------:R0:W-:Y:S02]  /*0160*/  UTMACCTL.PF [UR10] ;  /* 0x000000000a0079b9 */ /* 0x0001e40008040000 */
[----:B------:R0:W-:Y:S02]  /*0170*/  UTMACCTL.PF [UR4] ;  /* 0x00000000040079b9 */ /* 0x0001e40008040000 */
[----:B0-----:R-:W-:Y:S01]  /*0180*/  NOP ;  /* 0x0000000000007918 */ /* 0x001fe20000000000 */
.L_x_1:
[----:B------:R-:W-:Y:S05]  /*0190*/  BSYNC B0 ;  /* 0x0000000000007941 */ /* 0x000fea0003800000 */
.L_x_0:
[----:B------:R-:W0:Y:S01]  /*01a0*/  SHFL.IDX PT, R2, R0, RZ, 0x1f ;  /* 0x00001fff00027589 */ /* 0x000e2200000e0000 */
[----:B------:R-:W-:Y:S01]  /*01b0*/  UISETP.NE.AND UP0, UPT, UR6, 0x3, UPT ;  /* 0x000000030600788c */ /* 0x000fe2000bf05270 */
[----:B------:R-:W-:Y:S01]  /*01c0*/  ISETP.NE.AND P1, PT, RZ, UR8, PT ;  /* 0x00000008ff007c0c */ /* 0x000fe2000bf25270 */
[----:B------:R-:W-:Y:S02]  /*01d0*/  UIADD3 UR11, UR8, -0x1, URZ ;  /* 0xffffffff080b7890 */ /* 0x000fe4000fffe03f */
[----:B------:R-:W-:Y:S02]  /*01e0*/  UISETP.EQ.OR UP0, UPT, UR6, URZ, !UP0 ;  /* 0x0000003f0600728c */ /* 0x000fe4000c702670 */
[----:B------:R-:W-:Y:S02]  /*01f0*/  UISETP.GE.U32.AND UP1, UPT, UR11, 0x2, UPT ;  /* 0x000000020b00788c */ /* 0x000fe4000bf26070 */
[----:B------:R-:W-:-:S04]  /*0200*/  UISETP.EQ.AND UP0, UPT, UR8, URZ, UP0 ;  /* 0x0000003f0800728c */ /* 0x000fc80008702270 */
[----:B------:R-:W-:-:S04]  /*0210*/  USEL UR7, URZ, 0x1, !UP0 ;  /* 0x000000013f077887 */ /* 0x000fc8000c000000 */
[----:B------:R-:W-:Y:S01]  /*0220*/  USEL UR7, UR7, 0x2, UP1 ;  /* 0x0000000207077887 */ /* 0x000fe20008800000 */
[----:B0-----:R-:W-:-:S13]  /*0230*/  ISETP.NE.AND P0, PT, R2, RZ, PT ;  /* 0x000000ff0200720c */ /* 0x001fda0003f05270 */
[----:B------:R-:W-:Y:S05]  /*0240*/  @P0 BRA `(.L_x_2) ;  /* 0x0000000000580947 */ /* 0x000fea0003800000 */
[----:B------:R-:W0:Y:S01]  /*0250*/  S2UR UR10, SR_CgaCtaId ;  /* 0x00000000000a79c3 */ /* 0x000e220000008800 */
[----:B------:R-:W-:Y:S01]  /*0260*/  UMOV UR4, 0x400 ;  /* 0x0000040000047882 */ /* 0x000fe20000000000 */
[----:B------:R-:W-:Y:S01]  /*0270*/  UMOV UR5, 0x1 ;  /* 0x0000000100057882 */ /* 0x000fe20000000000 */
[----:B------:R-:W-:Y:S01]  /*0280*/  UMOV UR8, 0x100 ;  /* 0x0000010000087882 */ /* 0x000fe20000000000 */
[----:B------:R-:W-:Y:S01]  /*0290*/  ELECT P0, URZ, PT ;  /* 0x00000000003f782f */ /* 0x000fe20003800000 */
[----:B------:R-:W-:-:S04]  /*02a0*/  UIADD3 UR8, -UR8, 0x100000, URZ ;  /* 0x0010000008087890 */ /* 0x000fc8000fffe13f */
[----:B------:R-:W-:Y:S02]  /*02b0*/  USHF.L.U32 UR9, UR8, 0xb, URZ ;  /* 0x0000000b08097899 */ /* 0x000fe4000800063f */
[----:B------:R-:W-:Y:S02]  /*02c0*/  USHF.L.U32 UR8, UR8, 0x1, URZ ;  /* 0x0000000108087899 */ /* 0x000fe4000800063f */
[----:B0-----:R-:W-:Y:S02]  /*02d0*/  ULEA UR10, UR10, UR4, 0x18 ;  /* 0x000000040a0a7291 */ /* 0x001fe4000f8ec03f */
[----:B------:R-:W-:-:S04]  /*02e0*/  UIADD3 UR4, -UR5, 0x100000, URZ ;  /* 0x0010000005047890 */ /* 0x000fc8000fffe13f */
[----:B------:R-:W-:Y:S02]  /*02f0*/  USHF.L.U32 UR5, UR4, 0xb, URZ ;  /* 0x0000000b04057899 */ /* 0x000fe4000800063f */
[----:B------:R-:W-:Y:S01]  /*0300*/  USHF.L.U32 UR4, UR4, 0x1, URZ ;  /* 0x0000000104047899 */ /* 0x000fe2000800063f */
[----:B------:R-:W0:Y:S11]  /*0310*/  FENCE.VIEW.ASYNC.S ;  /* 0x00000000000073c6 */ /* 0x000e360000000000 */
[----:B0-----:R0:W1:Y:S01]  /*0320*/  SYNCS.EXCH.64 URZ, [UR10], UR4 ;  /* 0x000000040a3f75b2 */ /* 0x0010620008000100 */
[----:B------:R0:W2:Y:S01]  /*0330*/  SYNCS.EXCH.64 URZ, [UR10+0x20], UR8 ;  /* 0x000020080a3f75b2 */ /* 0x0000a20008000100 */
[----:B------:R0:W3:Y:S01]  /*0340*/  SYNCS.EXCH.64 URZ, [UR10+0x8], UR4 ;  /* 0x000008040a3f75b2 */ /* 0x0000e20008000100 */
[----:B------:R0:W4:Y:S01]  /*0350*/  SYNCS.EXCH.64 URZ, [UR10+0x28], UR8 ;  /* 0x000028080a3f75b2 */ /* 0x0001220008000100 */
[----:B------:R0:W0:Y:S01]  /*0360*/  SYNCS.EXCH.64 URZ, [UR10+0x10], UR4 ;  /* 0x000010040a3f75b2 */ /* 0x0000220008000100 */
[----:B------:R0:W0:Y:S01]  /*0370*/  SYNCS.EXCH.64 URZ, [UR10+0x30], UR8 ;  /* 0x000030080a3f75b2 */ /* 0x0000220008000100 */
[----:B------:R0:W0:Y:S01]  /*0380*/  SYNCS.EXCH.64 URZ, [UR10+0x18], UR4 ;  /* 0x000018040a3f75b2 */ /* 0x0000220008000100 */
[----:B------:R0:W0:Y:S01]  /*0390*/  SYNCS.EXCH.64 URZ, [UR10+0x38], UR8 ;  /* 0x000038080a3f75b2 */ /* 0x0000220008000100 */
[----:B------:R-:W-:Y:S01]  /*03a0*/  NOP ;  /* 0x0000000000007918 */ /* 0x000fe20000000000 */
.L_x_2:
[----:B------:R-:W5:Y:S01]  /*03b0*/  SHFL.IDX PT, R0, R0, RZ, 0x1f ;  /* 0x00001fff00007589 */ /* 0x000f6200000e0000 */
[----:B------:R-:W1:Y:S01]  /*03c0*/  LDC R2, c[0x0][0x65c] ;  /* 0x00019700ff027b82 */ /* 0x000e620000000800 */
[----:B------:R-:W-:Y:S01]  /*03d0*/  ELECT P0, URZ, PT ;  /* 0x00000000003f782f */ /* 0x000fe20003800000 */
[----:B------:R-:W-:Y:S01]  /*03e0*/  IMAD.MOV.U32 R3, RZ, RZ, RZ ;  /* 0x000000ffff037224 */ /* 0x000fe200078e00ff */
[----:B0-----:R-:W-:Y:S01]  /*03f0*/  UMOV UR4, 0x20 ;  /* 0x0000002000047882 */ /* 0x001fe20000000000 */
[----:B------:R-:W-:Y:S01]  /*0400*/  NOP ;  /* 0x0000000000007918 */ /* 0x000fe20000000000 */
[----:B------:R-:W-:Y:S01]  /*0410*/  NOP ;  /* 0x0000000000007918 */ /* 0x000fe20000000000 */
[----:B-----5:R-:W-:Y:S02]  /*0420*/  ISETP.NE.OR P0, PT, R0, RZ, !P0 ;  /* 0x000000ff0000720c */ /* 0x020fe40004705670 */
[----:B-1----:R-:W-:Y:S01]  /*0430*/  ISETP.NE.AND P4, PT, R2, 0x1, PT ;  /* 0x000000010200780c */ /* 0x002fe20003f85270 */
[----:B------:R-:W0:Y:S01]  /*0440*/  S2R R0, SR_CTAID.Y ;  /* 0x0000000000007919 */ /* 0x000e220000002600 */
[----:B------:R-:W1:Y:S09]  /*0450*/  S2R R2, SR_CTAID.X ;  /* 0x0000000000027919 */ /* 0x000e720000002500 */
[----:B------:R-:W-:Y:S01]  /*0460*/  VOTEU.ALL UP0, P0 ;  /* 0x00000000003f7886 */ /* 0x000fe20000000000 */
[----:B------:R-:W-:Y:S01]  /*0470*/  VOTEU.ALL UP1, P0 ;  /* 0x00000000003f7886 */ /* 0x000fe20000020000 */
[----:B------:R-:W1:Y:S01]  /*0480*/  @P4 LDC R7, c[0x0][0x10] ;  /* 0x00000400ff074b82 */ /* 0x000e620000000800 */
[----:B------:R-:W-:-:S02]  /*0490*/  @P4 IMAD.MOV.U32 R5, RZ, RZ, RZ ;  /* 0x000000ffff054224 */ /* 0x000fc400078e00ff */
[----:B------:R-:W-:Y:S01]  /*04a0*/  @P4 IMAD.MOV.U32 R11, RZ, RZ, RZ ;  /* 0x000000ffff0b4224 */ /* 0x000fe200078e00ff */
[----:B------:R-:W-:Y:S01]  /*04b0*/  @!UP0 UMOV UR8, 0x400 ;  /* 0x0000040000088882 */ /* 0x000fe20000000000 */
[----:B------:R-:W-:-:S04]  /*04c0*/  @!UP0 UIADD3 UR4, -UR4, 0x100000, URZ ;  /* 0x0010000004048890 */ /* 0x000fc8000fffe13f */
[----:B------:R-:W-:Y:S02]  /*04d0*/  @!UP0 USHF.L.U32 UR5, UR4, 0xb, URZ ;  /* 0x0000000b04058899 */ /* 0x000fe4000800063f */
[----:B------:R-:W-:Y:S01]  /*04e0*/  @!UP0 USHF.L.U32 UR4, UR4, 0x1, URZ ;  /* 0x0000000104048899 */ /* 0x000fe2000800063f */
[----:B------:R-:W5:Y:S08]  /*04f0*/  @!P4 LDC R9, c[0x0][0xc] ;  /* 0x00000300ff09cb82 */ /* 0x000f700000000800 */
[----:B------:R-:W2:Y:S01]  /*0500*/  @!UP0 S2UR UR9, SR_CgaCtaId ;  /* 0x00000000000989c3 */ /* 0x000ea20000008800 */
[----:B0-----:R-:W-:-:S04]  /*0510*/  @P4 IMAD.MOV.U32 R4, RZ, RZ, R0 ;  /* 0x000000ffff044224 */ /* 0x001fc800078e0000 */
[----:B-1----:R-:W-:-:S04]  /*0520*/  @P4 IMAD.WIDE.U32 R6, R2, R7, R4 ;  /* 0x0000000702064225 */ /* 0x002fc800078e0004 */
[----:B------:R-:W-:Y:S02]  /*0530*/  @P4 IMAD.MOV.U32 R16, RZ, RZ, R6 ;  /* 0x000000ffff104224 */ /* 0x000fe400078e0006 */
[----:B------:R-:W-:Y:S02]  /*0540*/  @P4 IMAD.IADD R17, R7, 0x1, R11 ;  /* 0x0000000107114824 */ /* 0x000fe400078e020b */
[----:B-----5:R-:W-:-:S04]  /*0550*/  @!P4 IMAD.WIDE.U32 R4, R9, R0, R2 ;  /* 0x000000000904c225 */ /* 0x020fc800078e0002 */
[----:B------:R-:W-:Y:S02]  /*0560*/  @!P4 IMAD.MOV.U32 R16, RZ, RZ, R4 ;  /* 0x000000ffff10c224 */ /* 0x000fe400078e0004 */
[----:B------:R-:W-:Y:S01]  /*0570*/  @!P4 IMAD.MOV.U32 R17, RZ, RZ, R5 ;  /* 0x000000ffff11c224 */ /* 0x000fe200078e0005 */
[----:B--2---:R-:W-:Y:S02]  /*0580*/  @!UP0 ULEA UR8, UR9, UR8, 0x18 ;  /* 0x0000000809088291 */ /* 0x004fe4000f8ec03f */
[----:B------:R0:W-:Y:S01]  /*0590*/  STL [R1+0x4], R16 ;  /* 0x0000041001007387 */ /* 0x0001e20000100800 */
[----:B------:R-:W-:-:S03]  /*05a0*/  VOTEU.ALL UP0, P0 ;  /* 0x00000000003f7886 */ /* 0x000fc60000000000 */
[----:B------:R0:W-:Y:S04]  /*05b0*/  STL [R1], R17 ;  /* 0x0000001101007387 */ /* 0x0001e80000100800 */
[----:B------:R-:W1:Y:S02]  /*05c0*/  FENCE.VIEW.ASYNC.S ;  /* 0x00000000000073c6 */ /* 0x000e640000000000 */
[----:B-1----:R0:W3:Y:S01]  /*05d0*/  @!UP0 SYNCS.EXCH.64 URZ, [UR8+0x50], UR4 ;  /* 0x00005004083f85b2 */ /* 0x0020e20008000100 */
[----:B------:R0:W3:Y:S01]  /*05e0*/  @!UP1 SYNCS.EXCH.64 URZ, [UR8+0x58], UR4 ;  /* 0x00005804083f95b2 */ /* 0x0000e20008000100 */
[----:B------:R-:W-:Y:S01]  /*05f0*/  NOP ;  /* 0x0000000000007918 */ /* 0x000fe20000000000 */
[----:B---34-:R-:W-:Y:S06]  /*0600*/  BAR.SYNC.DEFER_BLOCKING 0x0 ;  /* 0x0000000000007b1d */ /* 0x018fec0000010000 */
[----:B0-----:R-:W-:Y:S05]  /*0610*/  @!P1 BRA `(.L_x_3) ;  /* 0x000000d400549947 */ /* 0x001fea0003800000 */
[----:B------:R-:W-:-:S06]  /*0620*/  UISETP.GT.U32.AND UP0, UPT, UR11, 0x1, UPT ;  /* 0x000000010b00788c */ /* 0x000fcc000bf04070 */
[----:B------:R-:W-:-:S13]  /*0630*/  PLOP3.LUT P0, PT, PT, PT, UP0, 0x80, 0x0 ;  /* 0x000000000000781c */ /* 0x000fda0003f0f008 */
[----:B------:R-:W-:Y:S05]  /*0640*/  @P0 EXIT ;  /* 0x000000000000094d */ /* 0x000fea0003800000 */
[----:B------:R-:W-:Y:S01]  /*0650*/  IMAD.MOV.U32 R6, RZ, RZ, -0x1 ;  /* 0xffffffffff067424 */ /* 0x000fe200078e00ff */
[----:B------:R-:W-:Y:S01]  /*0660*/  ULDC.64 UR4, c[0x0][0x650] ;  /* 0x0001940000047ab9 */ /* 0x000fe20000000a00 */
[----:B------:R-:W-:Y:S01]  /*0670*/  IMAD.MOV.U32 R5, RZ, RZ, -0x1 ;  /* 0xffffffffff057424 */ /* 0x000fe200078e00ff */
[----:B------:R-:W-:Y:S01]  /*0680*/  ISETP.GE.U32.AND P0, PT, R16, UR4, PT ;  /* 0x0000000410007c0c */ /* 0x000fe2000bf06070 */
[----:B------:R-:W-:Y:S01]  /*0690*/  UMOV UR42, 0xffffffff ;  /* 0xffffffff002a7882 */ /* 0x000fe20000000000 */
[----:B------:R0:W-:Y:S01]  /*06a0*/  STL [R1+0xc], R6 ;  /* 0x00000c0601007387 */ /* 0x0001e20000100800 */
[----:B------:R-:W-:Y:S02]  /*06b0*/  PRMT R4, RZ, 0x7610, R4 ;  /* 0x00007610ff047816 */ /* 0x000fe40000000004 */
[----:B------:R-:W-:Y:S01]  /*06c0*/  ISETP.GE.U32.AND.EX P0, PT, R17, UR5, PT, P0 ;  /* 0x0000000511007c0c */ /* 0x000fe2000bf06100 */
[----:B------:R0:W-:-:S12]  /*06d0*/  STL [R1+0x8], R5 ;  /* 0x0000080501007387 */ /* 0x0001d80000100800 */
[----:B0-----:R-:W-:Y:S05]  /*06e0*/  @P0 BRA `(.L_x_4) ;  /* 0x0000000400680947 */ /* 0x001fea0003800000 */
[----:B------:R-:W0:Y:S01]  /*06f0*/  LDC.64 R12, c[0x0][0x628] ;  /* 0x00018a00ff0c7b82 */ /* 0x000e220000000a00 */
[----:B------:R-:W-:Y:S02]  /*0700*/  IMAD.MOV.U32 R4, RZ, RZ, R16 ;  /* 0x000000ffff047224 */ /* 0x000fe400078e0010 */
[----:B------:R-:W-:-:S05]  /*0710*/  IMAD.MOV.U32 R5, RZ, RZ, R17 ;  /* 0x000000ffff057224 */ /* 0x000fca00078e0011 */
[----:B------:R-:W1:Y:S08]  /*0720*/  LDC R10, c[0x0][0x630] ;  /* 0x00018c00ff0a7b82 */ /* 0x000e700000000800 */
[----:B------:R-:W2:Y:S01]  /*0730*/  LDC.64 R14, c[0x0][0x620] ;  /* 0x00018800ff0e7b82 */ /* 0x000ea20000000a00 */
[----:B0-----:R-:W-:-:S04]  /*0740*/  ISETP.NE.U32.AND P0, PT, R12, RZ, PT ;  /* 0x000000ff0c00720c */ /* 0x001fc80003f05070 */
[----:B------:R-:W-:-:S13]  /*0750*/  ISETP.NE.AND.EX P0, PT, R13, RZ, PT, P0 ;  /* 0x000000ff0d00720c */ /* 0x000fda0003f05300 */
[----:B-12---:R-:W-:Y:S05]  /*0760*/  @!P0 BRA `(.L_x_5) ;  /* 0x0000000000288947 */ /* 0x006fea0003800000 */
[----:B------:R-:W0:Y:S02]  /*0770*/  LDC R9, c[0x0][0x634] ;  /* 0x00018d00ff097b82 */ /* 0x000e240000000800 */
[----:B0-----:R-:W-:-:S05]  /*0780*/  IADD3 R9, P0, R16, R9, RZ ;  /* 0x0000000910097210 */ /* 0x001fca0007f1e0ff */
[----:B------:R-:W-:-:S04]  /*0790*/  IMAD.X R11, RZ, RZ, R17, P0 ;  /* 0x000000ffff0b7224 */ /* 0x000fc800000e0611 */
[----:B------:R-:W-:-:S04]  /*07a0*/  IMAD.WIDE.U32 R4, R11, R12, RZ ;  /* 0x0000000c0b047225 */ /* 0x000fc800078e00ff */
[----:B------:R-:W-:-:S04]  /*07b0*/  IMAD.WIDE.U32 R6, P0, R9, R13, R4 ;  /* 0x0000000d09067225 */ /* 0x000fc80007800004 */
[----:B------:R-:W-:-:S04]  /*07c0*/  IMAD.WIDE.U32 R4, R9, R12, RZ ;  /* 0x0000000c09047225 */ /* 0x000fc800078e00ff */
[----:B------:R-:W-:Y:S01]  /*07d0*/  IMAD.X R9, RZ, RZ, RZ, P0 ;  /* 0x000000ffff097224 */ /* 0x000fe200000e06ff */
[----:B------:R-:W-:Y:S01]  /*07e0*/  IADD3 RZ, P0, R5, R6, RZ ;  /* 0x0000000605ff7210 */ /* 0x000fe20007f1e0ff */
[----:B------:R-:W-:-:S04]  /*07f0*/  IMAD.MOV.U32 R8, RZ, RZ, R7 ;  /* 0x000000ffff087224 */ /* 0x000fc800078e0007 */
[----:B------:R-:W-:-:S08]  /*0800*/  IMAD.WIDE.U32.X R4, R11, R13, R8, P0 ;  /* 0x0000000d0b047225 */ /* 0x000fd000000e0408 */
.L_x_5:
[-CC-:B------:R-:W-:Y:S01]  /*0810*/  SHF.R.U64 R24, R4, R10.reuse, R5.reuse ;  /* 0x0000000a04187219 */ /* 0x180fe20000001205 */
[----:B------:R-:W0:Y:S01]  /*0820*/  LDC R8, c[0x0][0x618] ;  /* 0x00018600ff087b82 */ /* 0x000e220000000800 */
[----:B------:R-:W-:Y:S01]  /*0830*/  SHF.R.U32.HI R4, RZ, R10, R5 ;  /* 0x0000000aff047219 */ /* 0x000fe20000011605 */
[----:B------:R-:W-:Y:S01]  /*0840*/  ULDC UR4, c[0x0][0x150] ;  /* 0x0000540000047ab9 */ /* 0x000fe20000000800 */
[----:B------:R-:W-:Y:S01]  /*0850*/  IADD3 R9, P0, RZ, -R24, RZ ;  /* 0x80000018ff097210 */ /* 0x000fe20007f1e0ff */
[----:B------:R-:W-:Y:S01]  /*0860*/  IMAD.MOV.U32 R5, RZ, RZ, R17 ;  /* 0x000000ffff057224 */ /* 0x000fe200078e0011 */
[----:B------:R-:W-:-:S03]  /*0870*/  I2FP.F32.U32 R3, R2 ;  /* 0x0000000200037245 */ /* 0x000fc60000201000 */
[----:B------:R-:W1:Y:S01]  /*0880*/  LDC.64 R18, c[0x0][0x640] ;  /* 0x00019000ff127b82 */ /* 0x000e620000000a00 */
[----:B------:R-:W-:Y:S02]  /*0890*/  IMAD.X R11, RZ, RZ, ~R4, P0 ;  /* 0x000000ffff0b7224 */ /* 0x000fe400000e0e04 */
[----:B------:R-:W-:Y:S01]  /*08a0*/  FMUL R3, R3, UR4 ;  /* 0x0000000403037c20 */ /* 0x000fe20008400000 */
[----:B------:R-:W-:Y:S01]  /*08b0*/  IMAD.MOV.U32 R4, RZ, RZ, R16 ;  /* 0x000000ffff047224 */ /* 0x000fe200078e0010 */
[----:B------:R-:W-:Y:S01]  /*08c0*/  ULDC UR4, c[0x0][0x154] ;  /* 0x0000550000047ab9 */ /* 0x000fe20000000800 */
[-C--:B------:R-:W-:Y:S02]  /*08d0*/  IMAD R6, R11, R14.reuse, RZ ;  /* 0x0000000e0b067224 */ /* 0x080fe400078e02ff */
[C---:B------:R-:W-:Y:S01]  /*08e0*/  IMAD.WIDE.U32 R4, R9.reuse, R14, R4 ;  /* 0x0000000e09047225 */ /* 0x040fe200078e0004 */
[----:B------:R-:W2:Y:S01]  /*08f0*/  LDC R10, c[0x0][0x608] ;  /* 0x00018200ff0a7b82 */ /* 0x000ea20000000800 */
[----:B------:R-:W3:Y:S02]  /*0900*/  F2I.U32.TRUNC.NTZ R3, R3 ;  /* 0x0000000300037305 */ /* 0x000ee4000020f000 */
[----:B------:R-:W-:-:S04]  /*0910*/  IMAD R9, R9, R15, R6 ;  /* 0x0000000f09097224 */ /* 0x000fc800078e0206 */
[----:B------:R-:W-:Y:S01]  /*0920*/  IMAD.IADD R5, R5, 0x1, R9 ;  /* 0x0000000105057824 */ /* 0x000fe200078e0209 */
[----:B------:R-:W4:Y:S01]  /*0930*/  LDC R7, c[0x0][0x144] ;  /* 0x00005100ff077b82 */ /* 0x000f220000000800 */
[----:B------:R-:W-:-:S03]  /*0940*/  IMAD.MOV.U32 R9, RZ, RZ, 0x1 ;  /* 0x00000001ff097424 */ /* 0x000fc600078e00ff */
[----:B0-----:R-:W-:Y:S02]  /*0950*/  SHF.R.U64 R12, R4, R8, R5 ;  /* 0x00000008040c7219 */ /* 0x001fe40000001205 */
[----:B------:R-:W-:Y:S02]  /*0960*/  I2FP.F32.U32 R4, R0 ;  /* 0x0000000000047245 */ /* 0x000fe40000201000 */
[----:B------:R-:W0:Y:S01]  /*0970*/  LDC R14, c[0x0][0x658] ;  /* 0x00019600ff0e7b82 */ /* 0x000e220000000800 */
[----:B-1----:R-:W-:Y:S01]  /*0980*/  ISETP.NE.U32.AND P0, PT, R18, RZ, PT ;  /* 0x000000ff1200720c */ /* 0x002fe20003f05070 */
[----:B---3--:R-:W-:Y:S02]  /*0990*/  IMAD.MOV R6, RZ, RZ, -R3 ;  /* 0x000000ffff067224 */ /* 0x008fe400078e0a03 */
[----:B------:R-:W-:Y:S01]  /*09a0*/  FMUL R4, R4, UR4 ;  /* 0x0000000404047c20 */ /* 0x000fe20008400000 */
[----:B------:R-:W-:Y:S01]  /*09b0*/  SHF.R.U32.HI R3, RZ, R8, R5 ;  /* 0x00000008ff037219 */ /* 0x000fe20000011605 */
[----:B------:R-:W-:Y:S01]  /*09c0*/  IMAD.MOV.U32 R5, RZ, RZ, -0x1 ;  /* 0xffffffffff057424 */ /* 0x000fe200078e00ff */
[----:B------:R-:W-:Y:S01]  /*09d0*/  ISETP.NE.AND.EX P0, PT, R19, RZ, PT, P0 ;  /* 0x000000ff1300720c */ /* 0x000fe20003f05300 */
[----:B------:R1:W3:Y:S01]  /*09e0*/  F2I.U32.TRUNC.NTZ R11, R4 ;  /* 0x00000004000b7305 */ /* 0x0002e2000020f000 */
[----:B------:R-:W1:Y:S01]  /*09f0*/  LDC R13, c[0x0][0x148] ;  /* 0x00005200ff0d7b82 */ /* 0x000e620000000800 */
[----:B--2---:R-:W-:-:S02]  /*0a00*/  SHF.R.U64 R23, R12, R10, R3 ;  /* 0x0000000a0c177219 */ /* 0x004fc40000001203 */
[----:B------:R-:W-:-:S05]  /*0a10*/  SHF.R.U32.HI R3, RZ, R10, R3 ;  /* 0x0000000aff037219 */ /* 0x000fca0000011603 */
[----:B------:R-:W2:Y:S01]  /*0a20*/  LDC R17, c[0x0][0x600] ;  /* 0x00018000ff117b82 */ /* 0x000ea20000000800 */
[----:B----4-:R-:W-:-:S07]  /*0a30*/  IMAD R8, R7, R6, R2 ;  /* 0x0000000607087224 */ /* 0x010fce00078e0202 */
[----:B------:R-:W4:Y:S01]  /*0a40*/  LDC R16, c[0x0][0x648] ;  /* 0x00019200ff107b82 */ /* 0x000f220000000800 */
[-C--:B0-----:R-:W-:Y:S02]  /*0a50*/  SHF.L.U32 R2, R5, R14.reuse, RZ ;  /* 0x0000000e05027219 */ /* 0x081fe400000006ff */
[--C-:B------:R-:W-:Y:S02]  /*0a60*/  SHF.R.U64 R22, R23, R14, R3.reuse ;  /* 0x0000000e17167219 */ /* 0x100fe40000001203 */
[----:B------:R-:W-:Y:S02]  /*0a70*/  LOP3.LUT R10, RZ, R2, RZ, 0x33, !PT ;  /* 0x00000002ff0a7212 */ /* 0x000fe400078e33ff */
[-C--:B------:R-:W-:Y:S01]  /*0a80*/  SHF.R.U32.HI R3, RZ, R14.reuse, R3 ;  /* 0x0000000eff037219 */ /* 0x080fe20000011603 */
[----:B------:R-:W0:Y:S01]  /*0a90*/  LDC R21, c[0x0][0x638] ;  /* 0x00018e00ff157b82 */ /* 0x000e220000000800 */
[----:B------:R-:W-:Y:S01]  /*0aa0*/  SHF.L.U32 R9, R9, R14, RZ ;  /* 0x0000000e09097219 */ /* 0x000fe200000006ff */
[----:B------:R-:W-:-:S06]  /*0ab0*/  IMAD.MOV.U32 R2, RZ, RZ, R22 ;  /* 0x000000ffff027224 */ /* 0x000fcc00078e0016 */
[----:B------:R-:W0:Y:S01]  /*0ac0*/  LDC R20, c[0x0][0x610] ;  /* 0x00018400ff147b82 */ /* 0x000e220000000800 */
[----:B-1-3--:R-:W-:Y:S05]  /*0ad0*/  @!P0 BRA `(.L_x_6) ;  /* 0x0000000000288947 */ /* 0x00afea0003800000 */
[----:B------:R-:W1:Y:S02]  /*0ae0*/  LDC R7, c[0x0][0x64c] ;  /* 0x00019300ff077b82 */ /* 0x000e640000000800 */
[----:B-1----:R-:W-:-:S05]  /*0af0*/  IADD3 R7, P0, R22, R7, RZ ;  /* 0x0000000716077210 */ /* 0x002fca0007f1e0ff */
        /* <DEDUP_REMOVED lines=8> */
.L_x_6:
[----:B----4-:R-:W-:Y:S01]  /*0b80*/  SHF.R.U64 R2, R2, R16, R3 ;  /* 0x0000001002027219 */ /* 0x010fe20000001203 */
[----:B--2---:R-:W-:Y:S01]  /*0b90*/  VIADD R3, R17, 0xffffffff ;  /* 0xffffffff11037836 */ /* 0x004fe20000000000 */
[----:B------:R-:W-:Y:S01]  /*0ba0*/  LOP3.LUT R10, R23, R10, RZ, 0xc0, !PT ;  /* 0x0000000a170a7212 */ /* 0x000fe200078ec0ff */
[----:B------:R-:W-:Y:S01]  /*0bb0*/  IMAD.MOV R11, RZ, RZ, -R11 ;  /* 0x000000ffff0b7224 */ /* 0x000fe200078e0a0b */
[----:B------:R-:W-:Y:S01]  /*0bc0*/  R2UR UR42, R24 ;  /* 0x00000000182a72ca */ /* 0x000fe200000e0000 */
[----:B------:R-:W-:Y:S01]  /*0bd0*/  IMAD.MOV R4, RZ, RZ, -R2 ;  /* 0x000000ffff047224 */ /* 0x000fe200078e0a02 */
[----:B------:R-:W-:Y:S01]  /*0be0*/  LOP3.LUT R3, R12, R3, RZ, 0xc0, !PT ;  /* 0x000000030c037212 */ /* 0x000fe200078ec0ff */
[----:B------:R-:W-:Y:S02]  /*0bf0*/  @P4 IMAD R8, R13, R11, R0 ;  /* 0x0000000b0d084224 */ /* 0x000fe400078e0200 */
[----:B------:R-:W-:Y:S02]  /*0c00*/  IMAD R9, R9, R2, R10 ;  /* 0x0000000209097224 */ /* 0x000fe400078e020a */
[----:B0-----:R-:W-:-:S02]  /*0c10*/  IMAD R0, R4, R21, R22 ;  /* 0x0000001504007224 */ /* 0x001fc400078e0216 */
[----:B------:R-:W-:Y:S02]  /*0c20*/  IMAD R8, R9, R20, R8 ;  /* 0x0000001409087224 */ /* 0x000fe400078e0208 */
[----:B------:R-:W-:Y:S02]  /*0c30*/  IMAD R3, R0, R17, R3 ;  /* 0x0000001100037224 */ /* 0x000fe400078e0203 */
[----:B------:R-:W-:-:S03]  /*0c40*/  IMAD.MOV.U32 R4, RZ, RZ, 0x1 ;  /* 0x00000001ff047424 */ /* 0x000fc600078e00ff */
[----:B------:R-:W-:Y:S02]  /*0c50*/  SEL R2, R3, R8, !P4 ;  /* 0x0000000803027207 */ /* 0x000fe40006000000 */
[----:B------:R-:W-:-:S03]  /*0c60*/  SEL R0, R8, R3, !P4 ;  /* 0x0000000308007207 */ /* 0x000fc60006000000 */
[----:B------:R0:W-:Y:S04]  /*0c70*/  STL [R1+0x8], R2 ;  /* 0x0000080201007387 */ /* 0x0001e80000100800 */
[----:B------:R0:W-:Y:S02]  /*0c80*/  STL [R1+0xc], R0 ;  /* 0x00000c0001007387 */ /* 0x0001e40000100800 */
.L_x_4:
[----:B------:R-:W-:-:S08]  /*0c90*/  NOP ;  /* 0x0000000000007918 */ /* 0x000fd00000000000 */
[----:B------:R-:W1:Y:S02]  /*0ca0*/  USETMAXREG.TRY_ALLOC.CTAPOOL UP0, 0xe8 ;  /* 0x000000e8000079c8 */ /* 0x000e640008000600 */
[----:B-1----:R-:W-:-:S13]  /*0cb0*/  PLOP3.LUT P0, PT, PT, PT, UP0, 0x80, 0x0 ;  /* 0x000000000000781c */ /* 0x002fda0003f0f008 */
[----:B------:R-:W-:Y:S05]  /*0cc0*/  @!P0 BRA `(.L_x_4) ;  /* 0xfffffffc00f08947 */ /* 0x000fea000383ffff */
[----:B------:R-:W-:Y:S01]  /*0cd0*/  ULDC.64 UR4, c[0x0][0x598] ;  /* 0x0001660000047ab9 */ /* 0x000fe20000000a00 */
[----:B------:R-:W-:Y:S01]  /*0ce0*/  ULDC.64 UR48, c[0x0][0x208] ;  /* 0x0000820000307ab9 */ /* 0x000fe20000000a00 */
[----:B------:R-:W-:-:S04]  /*0cf0*/  ISETP.NE.U32.AND P0, PT, RZ, UR4, PT ;  /* 0x00000004ff007c0c */ /* 0x000fc8000bf05070 */
[----:B------:R-:W-:-:S13]  /*0d00*/  ISETP.NE.AND.EX P0, PT, RZ, UR5, PT, P0 ;  /* 0x00000005ff007c0c */ /* 0x000fda000bf05300 */
[----:B------:R-:W-:Y:S05]  /*0d10*/  @!P0 BRA `(.L_x_7) ;  /* 0x0000000000208947 */ /* 0x000fea0003800000 */
[----:B0-----:R-:W0:Y:S02]  /*0d20*/  LDC.64 R2, c[0x0][0x598] ;  /* 0x00016600ff027b82 */ /* 0x001e240000000a00 */
[----:B0-----:R-:W2:Y:S02]  /*0d30*/  LDG.E.64 R2, desc[UR48][R2.64] ;  /* 0x0000003002027981 */ /* 0x001ea4000c1e1b00 */
[----:B--2---:R-:W-:-:S04]  /*0d40*/  ISETP.NE.U32.AND P0, PT, R2, RZ, PT ;  /* 0x000000ff0200720c */ /* 0x004fc80003f05070 */
[----:B------:R-:W-:-:S13]  /*0d50*/  ISETP.NE.AND.EX P0, PT, R3, RZ, PT, P0 ;  /* 0x000000ff0300720c */ /* 0x000fda0003f05300 */
[----:B------:R-:W-:Y:S05]  /*0d60*/  @!P0 BRA `(.L_x_7) ;  /* 0x00000000000c8947 */ /* 0x000fea0003800000 */
[----:B------:R-:W2:Y:S02]  /*0d70*/  LD.E R2, desc[UR48][R2.64] ;  /* 0x0000003002027980 */ /* 0x000ea4000c101900 */
[----:B--2---:R-:W-:Y:S01]  /*0d80*/  R2UR UR41, R2 ;  /* 0x00000000022972ca */ /* 0x004fe200000e0000 */
[----:B------:R-:W-:-:S14]  /*0d90*/  BRA `(.L_x_8) ;  /* 0x0000000000247947 */ /* 0x000fdc0003800000 */
.L_x_7:
[----:B------:R-:W-:Y:S02]  /*0da0*/  ULDC.64 UR4, c[0x0][0x588] ;  /* 0x0001620000047ab9 */ /* 0x000fe40000000a00 */
[----:B------:R-:W-:-:S04]  /*0db0*/  ISETP.NE.U32.AND P0, PT, RZ, UR4, PT ;  /* 0x00000004ff007c0c */ /* 0x000fc8000bf05070 */
[----:B------:R-:W-:-:S13]  /*0dc0*/  ISETP.NE.AND.EX P0, PT, RZ, UR5, PT, P0 ;  /* 0x00000005ff007c0c */ /* 0x000fda000bf05300 */
[----:B------:R-:W-:Y:S05]  /*0dd0*/  @!P0 BRA `(.L_x_9) ;  /* 0x0000000000108947 */ /* 0x000fea0003800000 */
[----:B0-----:R-:W0:Y:S02]  /*0de0*/  LDC.64 R2, c[0x0][0x588] ;  /* 0x00016200ff027b82 */ /* 0x001e240000000a00 */
[----:B0-----:R-:W2:Y:S02]  /*0df0*/  LDG.E R2, desc[UR48][R2.64] ;  /* 0x0000003002027981 */ /* 0x001ea4000c1e1900 */
[----:B--2---:R-:W-:Y:S01]  /*0e00*/  R2UR UR41, R2 ;  /* 0x00000000022972ca */ /* 0x004fe200000e0000 */
[----:B------:R-:W-:-:S14]  /*0e10*/  BRA `(.L_x_8) ;  /* 0x0000000000047947 */ /* 0x000fdc0003800000 */
.L_x_9:
[----:B------:R-:W-:-:S05]  /*0e20*/  ULDC UR41, c[0x0][0x580] ;  /* 0x0001600000297ab9 */ /* 0x000fca0000000800 */
.L_x_8:
[----:B------:R-:W-:Y:S02]  /*0e30*/  ULDC.64 UR4, c[0x0][0x5a0] ;  /* 0x0001680000047ab9 */ /* 0x000fe40000000a00 */
        /* <DEDUP_REMOVED lines=11> */
.L_x_10:
        /* <DEDUP_REMOVED lines=8> */
.L_x_12:
[----:B------:R-:W-:-:S05]  /*0f70*/  ULDC UR40, c[0x0][0x584] ;  /* 0x0001610000287ab9 */ /* 0x000fca0000000800 */
.L_x_11:
[----:B------:R-:W-:-:S13]  /*0f80*/  LOP3.LUT P0, RZ, R4, 0xff, RZ, 0xc0, !PT ;  /* 0x000000ff04ff7812 */ /* 0x000fda000780c0ff */
[----:B------:R-:W-:Y:S05]  /*0f90*/  @!P0 EXIT ;  /* 0x000000000000894d */ /* 0x000fea0003800000 */
[----:B------:R-:W-:Y:S01]  /*0fa0*/  ULDC UR4, c[0x0][0x28c] ;  /* 0x0000a30000047ab9 */ /* 0x000fe20000000800 */
[----:B------:R-:W-:Y:S02]  /*0fb0*/  ULOP3.LUT UR8, UR7, 0x1, URZ, 0xfc, !UPT ;  /* 0x0000000107087892 */ /* 0x000fe4000f8efc3f */
[----:B------:R-:W-:-:S04]  /*0fc0*/  UIADD3 UR4, UR4, 0x7f, URZ ;  /* 0x0000007f04047890 */ /* 0x000fc8000fffe03f */
[----:B------:R-:W-:-:S04]  /*0fd0*/  USHF.R.S32.HI UR5, URZ, 0x1f, UR4 ;  /* 0x0000001f3f057899 */ /* 0x000fc80008011404 */
[----:B------:R-:W-:-:S03]  /*0fe0*/  ULEA.HI UR5, UR5, UR4, URZ, 0x7 ;  /* 0x0000000405057291 */ /* 0x000fc6000f8f383f */
[----:B------:R-:W-:Y:S01]  /*0ff0*/  UMOV UR4, URZ ;  /* 0x0000003f00047c82 */ /* 0x000fe20008000000 */
[----:B------:R-:W-:-:S03]  /*1000*/  USHF.R.S32.HI UR11, URZ, 0x7, UR5 ;  /* 0x000000073f0b7899 */ /* 0x000fc60008011405 */
[----:B------:R-:W-:-:S09]  /*1010*/  UMOV UR5, URZ ;  /* 0x0000003f00057c82 */ /* 0x000fd20008000000 */
.L_x_261:
[----:B0-----:R-:W0:Y:S01]  /*1020*/  S2R R0, SR_TID.X ;  /* 0x0000000000007919 */ /* 0x001e220000002100 */
[----:B-1----:R-:W1:Y:S01]  /*1030*/  S2UR UR16, SR_CgaCtaId ;  /* 0x00000000001079c3 */ /* 0x002e620000008800 */
[----:B------:R-:W-:Y:S01]  /*1040*/  UMOV UR15, 0x400 ;  /* 0x00000400000f7882 */ /* 0x000fe20000000000 */
[----:B------:R-:W-:Y:S01]  /*1050*/  UMOV UR6, URZ ;  /* 0x0000003f00067c82 */ /* 0x000fe20008000000 */
[----:B------:R-:W-:Y:S01]  /*1060*/  UMOV UR12, URZ ;  /* 0x0000003f000c7c82 */ /* 0x000fe20008000000 */
[----:B------:R-:W-:Y:S01]  /*1070*/  UMOV UR13, URZ ;  /* 0x0000003f000d7c82 */ /* 0x000fe20008000000 */
[----:B------:R-:W-:Y:S01]  /*1080*/  UMOV UR47, UR5 ;  /* 0x00000005002f7c82 */ /* 0x000fe20008000000 */
[----:B------:R-:W-:Y:S01]  /*1090*/  UMOV UR46, UR4 ;  /* 0x00000004002e7c82 */ /* 0x000fe20008000000 */
[----:B------:R-:W-:Y:S01]  /*10a0*/  IMAD.MOV.U32 R224, RZ, RZ, RZ ;  /* 0x000000ffffe07224 */ /* 0x000fe200078e00ff */
[----:B--2---:R-:W2:Y:S01]  /*10b0*/  LDC R2, c[0x0][0x28c] ;  /* 0x0000a300ff027b82 */ /* 0x004ea20000000800 */
[----:B------:R-:W-:-:S02]  /*10c0*/  CS2R R222, SRZ ;  /* 0x0000000000de7805 */ /* 0x000fc4000001ff00 */
[----:B------:R-:W-:Y:S02]  /*10d0*/  CS2R R220, SRZ ;  /* 0x0000000000dc7805 */ /* 0x000fe4000001ff00 */
[----:B------:R-:W-:Y:S02]  /*10e0*/  CS2R R218, SRZ ;  /* 0x0000000000da7805 */ /* 0x000fe4000001ff00 */
[----:B------:R-:W-:Y:S02]  /*10f0*/  CS2R R216, SRZ ;  /* 0x0000000000d87805 */ /* 0x000fe4000001ff00 */
[----:B------:R-:W-:Y:S02]  /*1100*/  CS2R R214, SRZ ;  /* 0x0000000000d67805 */ /* 0x000fe4000001ff00 */
[----:B------:R-:W-:Y:S02]  /*1110*/  CS2R R212, SRZ ;  /* 0x0000000000d47805 */ /* 0x000fe4000001ff00 */
        /* <DEDUP_REMOVED lines=16> */
[----:B0-----:R-:W-:Y:S02]  /*1220*/  LOP3.LUT R0, R0, 0x80, RZ, 0xc0, !PT ;  /* 0x0000008000007812 */ /* 0x001fe400078ec0ff */
[----:B------:R-:W-:Y:S02]  /*1230*/  CS2R R178, SRZ ;  /* 0x0000000000b27805 */ /* 0x000fe4000001ff00 */
[----:B--2---:R-:W-:-:S02]  /*1240*/  ISETP.GE.AND P0, PT, R2, 0x1, PT ;  /* 0x000000010200780c */ /* 0x004fc40003f06270 */
[----:B------:R-:W-:Y:S02]  /*1250*/  CS2R R176, SRZ ;  /* 0x0000000000b07805 */ /* 0x000fe4000001ff00 */
[----:B------:R-:W-:Y:S02]  /*1260*/  SHF.R.U32.HI R0, RZ, 0x7, R0 ;  /* 0x00000007ff007819 */ /* 0x000fe40000011600 */
[----:B------:R-:W-:Y:S02]  /*1270*/  CS2R R174, SRZ ;  /* 0x0000000000ae7805 */ /* 0x000fe4000001ff00 */
[----:B------:R-:W-:Y:S02]  /*1280*/  CS2R R172, SRZ ;  /* 0x0000000000ac7805 */ /* 0x000fe4000001ff00 */
[----:B------:R-:W-:Y:S02]  /*1290*/  CS2R R170, SRZ ;  /* 0x0000000000aa7805 */ /* 0x000fe4000001ff00 */
[----:B------:R-:W-:-:S02]  /*12a0*/  CS2R R168, SRZ ;  /* 0x0000000000a87805 */ /* 0x000fc4000001ff00 */
[----:B------:R-:W-:Y:S01]  /*12b0*/  CS2R R166, SRZ ;  /* 0x0000000000a67805 */ /* 0x000fe2000001ff00 */
[----:B------:R-:W0:Y:S01]  /*12c0*/  SHFL.IDX PT, R0, R0, RZ, 0x1f ;  /* 0x00001fff00007589 */ /* 0x000e2200000e0000 */
        /* <DEDUP_REMOVED lines=23> */
[----:B0-----:R-:W-:Y:S02]  /*1440*/  R2UR UR10, R0 ;  /* 0x00000000000a72ca */ /* 0x001fe400000e0000 */
[----:B------:R-:W-:Y:S02]  /*1450*/  CS2R R6, SRZ ;  /* 0x0000000000067805 */ /* 0x000fe4000001ff00 */
[----:B------:R-:W-:Y:S02]  /*1460*/  CS2R R4, SRZ ;  /* 0x0000000000047805 */ /* 0x000fe4000001ff00 */
[----:B------:R-:W-:Y:S01]  /*1470*/  CS2R R2, SRZ ;  /* 0x0000000000027805 */ /* 0x000fe2000001ff00 */
[----:B------:R-:W-:Y:S01]  /*1480*/  IMAD.MOV.U32 R0, RZ, RZ, RZ ;  /* 0x000000ffff007224 */ /* 0x000fe200078e00ff */
[----:B------:R-:W-:Y:S02]  /*1490*/  CS2R R128, SRZ ;  /* 0x0000000000807805 */ /* 0x000fe4000001ff00 */
[----:B------:R-:W-:-:S02]  /*14a0*/  CS2R R130, SRZ ;  /* 0x0000000000827805 */ /* 0x000fc4000001ff00 */
[----:B------:R-:W-:Y:S02]  /*14b0*/  CS2R R132, SRZ ;  /* 0x0000000000847805 */ /* 0x000fe4000001ff00 */
[----:B------:R-:W-:Y:S02]  /*14c0*/  CS2R R134, SRZ ;  /* 0x0000000000867805 */ /* 0x000fe4000001ff00 */
[----:B------:R-:W-:Y:S02]  /*14d0*/  CS2R R120, SRZ ;  /* 0x0000000000787805 */ /* 0x000fe4000001ff00 */
[----:B------:R-:W-:Y:S02]  /*14e0*/  CS2R R122, SRZ ;  /* 0x00000000007a7805 */ /* 0x000fe4000001ff00 */
[----:B------:R-:W-:Y:S02]  /*14f0*/  CS2R R124, SRZ ;  /* 0x00000000007c7805 */ /* 0x000fe4000001ff00 */
[----:B------:R-:W-:Y:S01]  /*1500*/  CS2R R126, SRZ ;  /* 0x00000000007e7805 */ /* 0x000fe2000001ff00 */
[----:B------:R-:W-:Y:S01]  /*1510*/  ULEA.HI UR9, UR10, UR10, URZ, 0x1 ;  /* 0x0000000a0a097291 */ /* 0x000fe2000f8f083f */
[----:B------:R-:W-:-:S02]  /*1520*/  CS2R R112, SRZ ;  /* 0x0000000000707805 */ /* 0x000fc4000001ff00 */
[----:B------:R-:W-:Y:S02]  /*1530*/  CS2R R114, SRZ ;  /* 0x0000000000727805 */ /* 0x000fe4000001ff00 */
[----:B------:R-:W-:Y:S01]  /*1540*/  CS2R R116, SRZ ;  /* 0x0000000000747805 */ /* 0x000fe2000001ff00 */
[----:B------:R-:W-:Y:S01]  /*1550*/  ULOP3.LUT UR14, UR9, 0x7fffe, URZ, 0xc0, !UPT ;  /* 0x0007fffe090e7892 */ /* 0x000fe2000f8ec03f */
[----:B------:R-:W-:Y:S01]  /*1560*/  CS2R R118, SRZ ;  /* 0x0000000000767805 */ /* 0x000fe2000001ff00 */
[----:B-1----:R-:W-:Y:S01]  /*1570*/  ULEA UR9, UR16, UR15, 0x18 ;  /* 0x0000000f10097291 */ /* 0x002fe2000f8ec03f */
[----:B------:R-:W-:Y:S01]  /*1580*/  CS2R R104, SRZ ;  /* 0x0000000000687805 */ /* 0x000fe2000001ff00 */
[----:B------:R-:W-:Y:S01]  /*1590*/  UIADD3 UR14, UR10, -UR14, URZ ;  /* 0x8000000e0a0e7290 */ /* 0x000fe2000fffe03f */
[----:B------:R-:W-:Y:S02]  /*15a0*/  CS2R R106, SRZ ;  /* 0x00000000006a7805 */ /* 0x000fe4000001ff00 */
[----:B------:R-:W-:-:S02]  /*15b0*/  CS2R R108, SRZ ;  /* 0x00000000006c7805 */ /* 0x000fc4000001ff00 */
[----:B------:R-:W-:Y:S01]  /*15c0*/  CS2R R110, SRZ ;  /* 0x00000000006e7805 */ /* 0x000fe2000001ff00 */
[----:B------:R-:W-:Y:S01]  /*15d0*/  ULEA UR14, UR14, UR9, 0xd ;  /* 0x000000090e0e7291 */ /* 0x000fe2000f8e683f */
[----:B------:R-:W-:Y:S02]  /*15e0*/  CS2R R96, SRZ ;  /* 0x0000000000607805 */ /* 0x000fe4000001ff00 */
[----:B------:R-:W-:Y:S02]  /*15f0*/  CS2R R98, SRZ ;  /* 0x0000000000627805 */ /* 0x000fe4000001ff00 */
[----:B------:R-:W-:Y:S01]  /*1600*/  CS2R R100, SRZ ;  /* 0x0000000000647805 */ /* 0x000fe2000001ff00 */
[----:B------:R-:W-:Y:S01]  /*1610*/  UIADD3 UR14, UR14, 0x100, URZ ;  /* 0x000001000e0e7890 */ /* 0x000fe2000fffe03f */
[----:B------:R-:W-:Y:S02]  /*1620*/  CS2R R102, SRZ ;  /* 0x0000000000667805 */ /* 0x000fe4000001ff00 */
[----:B------:R-:W-:-:S02]  /*1630*/  CS2R R88, SRZ ;  /* 0x0000000000587805 */ /* 0x000fc4000001ff00 */
[----:B------:R-:W-:Y:S01]  /*1640*/  CS2R R90, SRZ ;  /* 0x00000000005a7805 */ /* 0x000fe2000001ff00 */
[----:B------:R-:W-:Y:S01]  /*1650*/  USHF.R.U32.HI UR10, URZ, 0x4, UR14 ;  /* 0x000000043f0a7899 */ /* 0x000fe2000801160e */
[----:B------:R-:W-:Y:S02]  /*1660*/  CS2R R92, SRZ ;  /* 0x00000000005c7805 */ /* 0x000fe4000001ff00 */
[----:B------:R-:W-:Y:S02]  /*1670*/  CS2R R94, SRZ ;  /* 0x00000000005e7805 */ /* 0x000fe4000001ff00 */
[----:B------:R-:W-:Y:S01]  /*1680*/  CS2R R80, SRZ ;  /* 0x0000000000507805 */ /* 0x000fe2000001ff00 */
[----:B------:R-:W-:Y:S01]  /*1690*/  ULOP3.LUT UR10, UR10, 0x3fff, URZ, 0xc0, !UPT ;  /* 0x00003fff0a0a7892 */ /* 0x000fe2000f8ec03f */
        /* <DEDUP_REMOVED lines=24> */
[----:B---3--:R-:W-:Y:S02]  /*1820*/  CS2R R34, SRZ ;  /* 0x0000000000227805 */ /* 0x008fe4000001ff00 */
[----:B------:R-:W-:-:S02]  /*1830*/  CS2R R36, SRZ ;  /* 0x0000000000247805 */ /* 0x000fc4000001ff00 */
[----:B------:R-:W-:Y:S02]  /*1840*/  CS2R R38, SRZ ;  /* 0x0000000000267805 */ /* 0x000fe4000001ff00 */
[----:B------:R-:W-:Y:S02]  /*1850*/  CS2R R24, SRZ ;  /* 0x0000000000187805 */ /* 0x000fe4000001ff00 */
[----:B------:R-:W-:Y:S02]  /*1860*/  CS2R R26, SRZ ;  /* 0x00000000001a7805 */ /* 0x000fe4000001ff00 */
[----:B------:R-:W-:Y:S02]  /*1870*/  CS2R R28, SRZ ;  /* 0x00000000001c7805 */ /* 0x000fe4000001ff00 */
[----:B------:R-:W-:Y:S01]  /*1880*/  CS2R R30, SRZ ;  /* 0x00000000001e7805 */ /* 0x000fe2000001ff00 */
[----:B------:R-:W-:Y:S06]  /*1890*/  @!P0 BRA `(.L_x_13) ;  /* 0x0000001800d08947 */ /* 0x000fec0003800000 */
[----:B------:R-:W-:-:S06]  /*18a0*/  UISETP.NE.AND UP0, UPT, UR8, 0x3, UPT ;  /* 0x000000030800788c */ /* 0x000fcc000bf05270 */
[----:B------:R-:W-:-:S13]  /*18b0*/  PLOP3.LUT P1, PT, PT, PT, UP0, 0x80, 0x0 ;  /* 0x000000000000781c */ /* 0x000fda0003f2f008 */
[----:B------:R-:W-:Y:S05]  /*18c0*/  @!P1 BRA `(.L_x_14) ;  /* 0x0000000000049947 */ /* 0x000fea0003800000 */
[----:B------:R-:W-:Y:S01]  /*18d0*/  BPT.TRAP 0x1 ;  /* 0x000000040000795c */ /* 0x000fe20000300000 */
.L_x_14:
[----:B------:R-:W-:Y:S01]  /*18e0*/  ULEA UR12, UR5, UR9, 0x3 ;  /* 0x00000009050c7291 */ /* 0x000fe2000f8e183f */
[----:B------:R-:W-:-:S05]  /*18f0*/  IMAD.U32 R0, RZ, RZ, UR4 ;  /* 0x00000004ff007e24 */ /* 0x000fca000f8e00ff */
[----:B------:R-:W-:-:S04]  /*1900*/  SHF.L.U32 R0, R0, 0x1f, RZ ;  /* 0x0000001f00007819 */ /* 0x000fc800000006ff */
[----:B------:R0:W1:Y:S01]  /*1910*/  SYNCS.PHASECHK.TRANS64.TRYWAIT P0, [UR12], R0 ;  /* 0x00000000ff0075a7 */ /* 0x000062000800014c */
[----:B------:R-:W-:Y:S05]  /*1920*/  @!P1 BRA `(.L_x_15) ;  /* 0x0000000000049947 */ /* 0x000fea0003800000 */
[----:B------:R-:W-:Y:S01]  /*1930*/  BPT.TRAP 0x1 ;  /* 0x000000040000795c */ /* 0x000fe20000300000 */
.L_x_15:
[----:B------:R-:W-:Y:S01]  /*1940*/  UMOV UR6, 0x4 ;  /* 0x0000000400067882 */ /* 0x000fe20000000000 */
[----:B------:R-:W-:Y:S01]  /*1950*/  IMAD.MOV.U32 R224, RZ, RZ, RZ ;  /* 0x000000ffffe07224 */ /* 0x000fe200078e00ff */
[----:B-1----:R-:W-:Y:S06]  /*1960*/  @P0 BRA `(.L_x_16) ;  /* 0x0000000000080947 */ /* 0x002fec0003800000 */
[----:B------:R-:W1:Y:S02]  /*1970*/  SYNCS.PHASECHK.TRANS64.TRYWAIT P0, [UR12], R0 ;  /* 0x00000000ff0075a7 */ /* 0x000e64000800014c */
[----:B-1----:R-:W-:Y:S05]  /*1980*/  @!P0 BRA `(.L_x_17) ;  /* 0x000000d800348947 */ /* 0x002fea0003800000 */
.L_x_16:
[----:B------:R-:W-:Y:S01]  /*1990*/  UIADD3 UR12, UR9, 0x20100, URZ ;  /* 0x00020100090c7890 */ /* 0x000fe2000fffe03f */
[----:B------:R-:W-:Y:S01]  /*19a0*/  WARPGROUP.ARRIVE ;  /* 0x00000000000079c5 */ /* 0x000fe20000000000 */
[----:B------:R-:W-:Y:S01]  /*19b0*/  ULOP3.LUT UR43, UR10, 0x10000, URZ, 0xfc, !UPT ;  /* 0x000100000a2b7892 */ /* 0x000fe2000f8efc3f */
[----:B------:R-:W-:Y:S01]  /*19c0*/  CS2R R222, SRZ ;  /* 0x0000000000de7805 */ /* 0x000fe2000001ff00 */
[----:B------:R-:W-:Y:S01]  /*19d0*/  USHF.R.U32.HI UR12, URZ, 0x4, UR12 ;  /* 0x000000043f0c7899 */ /* 0x000fe2000801160c */
[----:B------:R-:W-:Y:S01]  /*19e0*/  CS2R R220, SRZ ;  /* 0x0000000000dc7805 */ /* 0x000fe2000001ff00 */
[----:B------:R-:W-:Y:S01]  /*19f0*/  ULEA UR43, UR5, UR43, 0xb ;  /* 0x0000002b052b7291 */ /* 0x000fe2000f8e583f */
[----:B------:R-:W-:Y:S01]  /*1a00*/  CS2R R218, SRZ ;  /* 0x0000000000da7805 */ /* 0x000fe2000001ff00 */
[----:B------:R-:W-:Y:S01]  /*1a10*/  ULOP3.LUT UR12, UR12, 0x3fff, URZ, 0xc0, !UPT ;  /* 0x00003fff0c0c7892 */ /* 0x000fe2000f8ec03f */
[----:B------:R-:W-:Y:S01]  /*1a20*/  CS2R R216, SRZ ;  /* 0x0000000000d87805 */ /* 0x000fe2000001ff00 */
[----:B------:R-:W-:Y:S01]  /*1a30*/  UMOV UR13, 0x40000040 ;  /* 0x40000040000d7882 */ /* 0x000fe20000000000 */
[----:B------:R-:W-:Y:S01]  /*1a40*/  UMOV UR15, 0x40000040 ;  /* 0x40000040000f7882 */ /* 0x000fe20000000000 */
[----:B------:R-:W-:Y:S01]  /*1a50*/  ULOP3.LUT UR12, UR12, 0x10000, URZ, 0xfc, !UPT ;  /* 0x000100000c0c7892 */ /* 0x000fe2000f8efc3f */
[----:B------:R-:W-:Y:S01]  /*1a60*/  CS2R R214, SRZ ;  /* 0x0000000000d67805 */ /* 0x000fe2000001ff00 */
[----:B------:R-:W-:Y:S01]  /*1a70*/  UMOV UR21, UR13 ;  /* 0x0000000d00157c82 */ /* 0x000fe20008000000 */
[----:B------:R-:W-:Y:S01]  /*1a80*/  UMOV UR23, 0x40000040 ;  /* 0x4000004000177882 */ /* 0x000fe20000000000 */
[----:B------:R-:W-:Y:S01]  /*1a90*/  UIMAD UR44, UR5, 0x380, UR12 ;  /* 0x00000380052c78a4 */ /* 0x000fe2000f8e020c */
[----:B------:R-:W-:Y:S01]  /*1aa0*/  CS2R R212, SRZ ;  /* 0x0000000000d47805 */ /* 0x000fe2000001ff00 */
[----:B------:R-:W-:Y:S01]  /*1ab0*/  UMOV UR25, UR13 ;  /* 0x0000000d00197c82 */ /* 0x000fe20008000000 */
[----:B------:R-:W-:Y:S01]  /*1ac0*/  UMOV UR12, UR43 ;  /* 0x0000002b000c7c82 */ /* 0x000fe20008000000 */
[----:B------:R-:W-:Y:S01]  /*1ad0*/  UIADD3 UR22, UR44, 0x80, URZ ;  /* 0x000000802c167890 */ /* 0x000fe2000fffe03f */
[----:B------:R-:W-:Y:S01]  /*1ae0*/  CS2R R210, SRZ ;  /* 0x0000000000d27805 */ /* 0x000fe2000001ff00 */
[----:B------:R-:W-:Y:S01]  /*1af0*/  UIADD3 UR26, UR44, 0x100, URZ ;  /* 0x000001002c1a7890 */ /* 0x000fe2000fffe03f */
[----:B------:R-:W-:Y:S01]  /*1b00*/  CS2R R208, SRZ ;  /* 0x0000000000d07805 */ /* 0x000fe2000001ff00 */
[----:B------:R-:W-:Y:S01]  /*1b10*/  UIADD3 UR18, UR44, 0x180, URZ ;  /* 0x000001802c127890 */ /* 0x000fe2000fffe03f */
[----:B------:R-:W-:Y:S01]  /*1b20*/  CS2R R206, SRZ ;  /* 0x0000000000ce7805 */ /* 0x000fe2000001ff00 */
[----:B------:R-:W-:Y:S01]  /*1b30*/  UMOV UR14, UR44 ;  /* 0x0000002c000e7c82 */ /* 0x000fe20008000000 */
[----:B------:R-:W-:Y:S01]  /*1b40*/  UMOV UR20, UR12 ;  /* 0x0000000c00147c82 */ /* 0x000fe20008000000 */
[----:B------:R-:W-:Y:S01]  /*1b50*/  UIADD3 UR30, UR44, 0x200, URZ ;  /* 0x000002002c1e7890 */ /* 0x000fe2000fffe03f */
[----:B------:R-:W-:Y:S01]  /*1b60*/  QGMMA.64x16x32.F32.E4M3.E4M3 R128, gdesc[UR12], RZ, !UPT ;  /* 0x002000000c8079f3 */ /* 0x000fe2000c7008ff */
[----:B------:R-:W-:Y:S01]  /*1b70*/  UMOV UR24, UR12 ;  /* 0x0000000c00187c82 */ /* 0x000fe20008000000 */
[----:B------:R-:W-:Y:S01]  /*1b80*/  UMOV UR27, 0x40000040 ;  /* 0x40000040001b7882 */ /* 0x000fe20000000000 */
[----:B------:R-:W-:Y:S01]  /*1b90*/  UIADD3 UR34, UR44, 0x280, URZ ;  /* 0x000002802c227890 */ /* 0x000fe2000fffe03f */
[----:B------:R-:W-:Y:S01]  /*1ba0*/  QGMMA.64x16x32.F32.E4M3.E4M3 R112, gdesc[UR20], RZ, !UPT ;  /* 0x00200000147079f3 */ /* 0x000fe2000c7008ff */
[----:B------:R-:W-:Y:S01]  /*1bb0*/  UMOV UR16, UR12 ;  /* 0x0000000c00107c82 */ /* 0x000fe20008000000 */
[----:B------:R-:W-:Y:S01]  /*1bc0*/  UMOV UR17, UR13 ;  /* 0x0000000d00117c82 */ /* 0x000fe20008000000 */
[----:B------:R-:W-:Y:S01]  /*1bd0*/  UMOV UR19, 0x40000040 ;  /* 0x4000004000137882 */ /* 0x000fe20000000000 */
[----:B------:R-:W-:Y:S01]  /*1be0*/  UIADD3 UR38, UR44, 0x300, URZ ;  /* 0x000003002c267890 */ /* 0x000fe2000fffe03f */
[----:B------:R-:W-:Y:S01]  /*1bf0*/  QGMMA.64x16x32.F32.E4M3.E4M3 R96, gdesc[UR24], RZ, !UPT ;  /* 0x00200000186079f3 */ /* 0x000fe2000c7008ff */
[----:B------:R-:W-:Y:S01]  /*1c00*/  UMOV UR28, UR12 ;  /* 0x0000000c001c7c82 */ /* 0x000fe20008000000 */
[----:B------:R-:W-:Y:S01]  /*1c10*/  UMOV UR29, UR13 ;  /* 0x0000000d001d7c82 */ /* 0x000fe20008000000 */
[----:B------:R-:W-:Y:S01]  /*1c20*/  UMOV UR31, 0x40000040 ;  /* 0x40000040001f7882 */ /* 0x000fe20000000000 */
[----:B------:R-:W-:Y:S01]  /*1c30*/  QGMMA.64x16x32.F32.E4M3.E4M3 R80, gdesc[UR16], RZ, !UPT ;  /* 0x00200000105079f3 */ /* 0x000fe2000c7008ff */
[----:B------:R-:W-:Y:S01]  /*1c40*/  UIADD3 UR16, UR43, 0x400, URZ ;  /* 0x000004002b107890 */ /* 0x000fe2000fffe03f */
[----:B------:R-:W-:Y:S01]  /*1c50*/  CS2R R204, SRZ ;  /* 0x0000000000cc7805 */ /* 0x000fe2000001ff00 */
[----:B------:R-:W-:Y:S01]  /*1c60*/  UMOV UR32, UR12 ;  /* 0x0000000c00207c82 */ /* 0x000fe20008000000 */
[----:B------:R-:W-:Y:S01]  /*1c70*/  UMOV UR33, UR13 ;  /* 0x0000000d00217c82 */ /* 0x000fe20008000000 */
[----:B------:R-:W-:Y:S01]  /*1c80*/  UMOV UR35, 0x40000040 ;  /* 0x4000004000237882 */ /* 0x000fe20000000000 */
[----:B------:R-:W-:Y:S01]  /*1c90*/  QGMMA.64x16x32.F32.E4M3.E4M3 R64, gdesc[UR28], RZ, !UPT ;  /* 0x002000001c4079f3 */ /* 0x000fe2000c7008ff */
[----:B------:R-:W-:Y:S01]  /*1ca0*/  UMOV UR36, UR12 ;  /* 0x0000000c00247c82 */ /* 0x000fe20008000000 */
[----:B------:R-:W-:Y:S01]  /*1cb0*/  UMOV UR37, UR13 ;  /* 0x0000000d00257c82 */ /* 0x000fe20008000000 */
[----:B------:R-:W-:Y:S01]  /*1cc0*/  UMOV UR39, 0x40000040 ;  /* 0x4000004000277882 */ /* 0x000fe20000000000 */
[----:B------:R-:W-:Y:S01]  /*1cd0*/  QGMMA.64x16x32.F32.E4M3.E4M3 R48, gdesc[UR32], RZ, !UPT ;  /* 0x00200000203079f3 */ /* 0x000fe2000c7008ff */
[----:B------:R-:W-:-:S02]  /*1ce0*/  CS2R R202, SRZ ;  /* 0x0000000000ca7805 */ /* 0x000fc4000001ff00 */
[----:B------:R-:W-:Y:S02]  /*1cf0*/  CS2R R200, SRZ ;  /* 0x0000000000c87805 */ /* 0x000fe4000001ff00 */
[----:B------:R-:W-:Y:S01]  /*1d00*/  CS2R R198, SRZ ;  /* 0x0000000000c67805 */ /* 0x000fe2000001ff00 */
[----:B------:R-:W-:Y:S01]  /*1d10*/  QGMMA.64x16x32.F32.E4M3.E4M3 R32, gdesc[UR36], RZ, !UPT ;  /* 0x00200000242079f3 */ /* 0x000fe2000c7008ff */
[----:B------:R-:W-:Y:S01]  /*1d20*/  UMOV UR36, UR16 ;  /* 0x0000001000247c82 */ /* 0x000fe20008000000 */
[----:B------:R-:W-:Y:S01]  /*1d30*/  UMOV UR37, 0x40000040 ;  /* 0x4000004000257882 */ /* 0x000fe20000000000 */
[----:B------:R-:W-:Y:S01]  /*1d40*/  UMOV UR32, UR36 ;  /* 0x0000002400207c82 */ /* 0x000fe20008000000 */
[----:B------:R-:W-:Y:S01]  /*1d50*/  UMOV UR33, UR37 ;  /* 0x0000002500217c82 */ /* 0x000fe20008000000 */
[----:B------:R-:W-:Y:S01]  /*1d60*/  QGMMA.64x16x32.F32.E4M3.E4M3 R24, gdesc[UR36], RZ, !UPT ;  /* 0x00200000241879f3 */ /* 0x000fe2000c7008ff */
[----:B------:R-:W-:Y:S01]  /*1d70*/  UMOV UR28, UR36 ;  /* 0x00000024001c7c82 */ /* 0x000fe20008000000 */
        /* <DEDUP_REMOVED lines=12> */
[----:B------:R-:W-:Y:S01]  /*1e40*/  UIADD3 UR16, UR43, 0x2, URZ ;  /* 0x000000022b107890 */ /* 0x000fe2000fffe03f */
[----:B------:R-:W-:Y:S01]  /*1e50*/  CS2R R196, SRZ ;  /* 0x0000000000c47805 */ /* 0x000fe2000001ff00 */
[----:B------:R-:W-:Y:S01]  /*1e60*/  QGMMA.64x16x32.F32.E4M3.E4M3 R88, gdesc[UR24], RZ, !UPT ;  /* 0x00200000185879f3 */ /* 0x000fe2000c7008ff */
[----:B------:R-:W-:Y:S01]  /*1e70*/  UIADD3 UR17, UR44, 0x2, URZ ;  /* 0x000000022c117890 */ /* 0x000fe2000fffe03f */
[----:B------:R-:W-:Y:S01]  /*1e80*/  CS2R R194, SRZ ;  /* 0x0000000000c27805 */ /* 0x000fe2000001ff00 */
[----:B------:R-:W-:Y:S01]  /*1e90*/  UIADD3 UR26, UR44, 0x102, URZ ;  /* 0x000001022c1a7890 */ /* 0x000fe2000fffe03f */
[----:B------:R-:W-:Y:S01]  /*1ea0*/  QGMMA.64x16x32.F32.E4M3.E4M3 R104, gdesc[UR20], RZ, !UPT ;  /* 0x00200000146879f3 */ /* 0x000fe2000c7008ff */
[----:B------:R-:W-:Y:S01]  /*1eb0*/  UIADD3 UR22, UR44, 0x82, URZ ;  /* 0x000000822c167890 */ /* 0x000fe2000fffe03f */
[----:B------:R-:W-:Y:S01]  /*1ec0*/  CS2R R192, SRZ ;  /* 0x0000000000c07805 */ /* 0x000fe2000001ff00 */
[----:B------:R-:W-:Y:S01]  /*1ed0*/  UIADD3 UR18, UR44, 0x182, URZ ;  /* 0x000001822c127890 */ /* 0x000fe2000fffe03f */
[----:B------:R-:W-:Y:S01]  /*1ee0*/  QGMMA.64x16x32.F32.E4M3.E4M3 R120, gdesc[UR12], RZ, !UPT ;  /* 0x002000000c7879f3 */ /* 0x000fe2000c7008ff */
[----:B------:R-:W-:Y:S01]  /*1ef0*/  UMOV UR12, UR16 ;  /* 0x00000010000c7c82 */ /* 0x000fe20008000000 */
[----:B------:R-:W-:Y:S01]  /*1f00*/  UMOV UR13, 0x40000040 ;  /* 0x40000040000d7882 */ /* 0x000fe20000000000 */
[----:B------:R-:W-:Y:S01]  /*1f10*/  UMOV UR14, UR17 ;  /* 0x00000011000e7c82 */ /* 0x000fe20008000000 */
[----:B------:R-:W-:Y:S01]  /*1f20*/  UMOV UR15, 0x40000040 ;  /* 0x40000040000f7882 */ /* 0x000fe20000000000 */
[----:B------:R-:W-:Y:S01]  /*1f30*/  UMOV UR20, UR12 ;  /* 0x0000000c00147c82 */ /* 0x000fe20008000000 */
[----:B------:R-:W-:Y:S01]  /*1f40*/  UMOV UR21, UR13 ;  /* 0x0000000d00157c82 */ /* 0x000fe20008000000 */
[----:B------:R-:W-:Y:S01]  /*1f50*/  UMOV UR23, 0x40000040 ;  /* 0x4000004000177882 */ /* 0x000fe20000000000 */
[----:B------:R-:W-:Y:S01]  /*1f60*/  UIADD3 UR30, UR44, 0x202, URZ ;  /* 0x000002022c1e7890 */ /* 0x000fe2000fffe03f */
[----:B------:R-:W-:Y:S01]  /*1f70*/  QGMMA.64x16x32.F32.E4M3.E4M3 R128, gdesc[UR12], R128 ;  /* 0x002000000c8079f3 */ /* 0x000fe20008700880 */
        /* <DEDUP_REMOVED lines=13> */
[----:B------:R-:W-:Y:S01]  /*2050*/  QGMMA.64x16x32.F32.E4M3.E4M3 R80, gdesc[UR16], R80 ;  /* 0x00200000105079f3 */ /* 0x000fe20008700850 */
[----:B------:R-:W-:Y:S01]  /*2060*/  UIADD3 UR16, UR43, 0x402, URZ ;  /* 0x000004022b107890 */ /* 0x000fe2000fffe03f */
[----:B------:R-:W-:Y:S01]  /*2070*/  CS2R R190, SRZ ;  /* 0x0000000000be7805 */ /* 0x000fe2000001ff00 */
[----:B------:R-:W-:Y:S01]  /*2080*/  UMOV UR32, UR12 ;  /* 0x0000000c00207c82 */ /* 0x000fe20008000000 */
[----:B------:R-:W-:Y:S01]  /*2090*/  UMOV UR33, UR13 ;  /* 0x0000000d00217c82 */ /* 0x000fe20008000000 */
[----:B------:R-:W-:Y:S01]  /*20a0*/  UMOV UR35, 0x40000040 ;  /* 0x4000004000237882 */ /* 0x000fe20000000000 */
[----:B------:R-:W-:Y:S01]  /*20b0*/  QGMMA.64x16x32.F32.E4M3.E4M3 R64, gdesc[UR28], R64 ;  /* 0x002000001c4079f3 */ /* 0x000fe20008700840 */
[----:B------:R-:W-:Y:S01]  /*20c0*/  UMOV UR36, UR12 ;  /* 0x0000000c00247c82 */ /* 0x000fe20008000000 */
[----:B------:R-:W-:Y:S01]  /*20d0*/  UMOV UR37, UR13 ;  /* 0x0000000d00257c82 */ /* 0x000fe20008000000 */
[----:B------:R-:W-:Y:S01]  /*20e0*/  UMOV UR39, 0x40000040 ;  /* 0x4000004000277882 */ /* 0x000fe20000000000 */
[----:B------:R-:W-:Y:S01]  /*20f0*/  QGMMA.64x16x32.F32.E4M3.E4M3 R48, gdesc[UR32], R48 ;  /* 0x00200000203079f3 */ /* 0x000fe20008700830 */
[----:B------:R-:W-:-:S02]  /*2100*/  CS2R R188, SRZ ;  /* 0x0000000000bc7805 */ /* 0x000fc4000001ff00 */
[----:B------:R-:W-:Y:S02]  /*2110*/  CS2R R186, SRZ ;  /* 0x0000000000ba7805 */ /* 0x000fe4000001ff00 */
[----:B------:R-:W-:Y:S01]  /*2120*/  CS2R R184, SRZ ;  /* 0x0000000000b87805 */ /* 0x000fe2000001ff00 */
[----:B------:R-:W-:Y:S01]  /*2130*/  QGMMA.64x16x32.F32.E4M3.E4M3 R32, gdesc[UR36], R32 ;  /* 0x00200000242079f3 */ /* 0x000fe20008700820 */
[----:B------:R-:W-:Y:S01]  /*2140*/  UMOV UR36, UR16 ;  /* 0x0000001000247c82 */ /* 0x000fe20008000000 */
[----:B------:R-:W-:Y:S01]  /*2150*/  UMOV UR37, 0x40000040 ;  /* 0x4000004000257882 */ /* 0x000fe20000000000 */
[----:B------:R-:W-:Y:S01]  /*2160*/  UMOV UR32, UR36 ;  /* 0x0000002400207c82 */ /* 0x000fe20008000000 */
[----:B------:R-:W-:Y:S01]  /*2170*/  UMOV UR33, UR37 ;  /* 0x0000002500217c82 */ /* 0x000fe20008000000 */
[----:B------:R-:W-:Y:S01]  /*2180*/  QGMMA.64x16x32.F32.E4M3.E4M3 R24, gdesc[UR36], R24 ;  /* 0x00200000241879f3 */ /* 0x000fe20008700818 */
[----:B------:R-:W-:Y:S01]  /*2190*/  UMOV UR28, UR36 ;  /* 0x00000024001c7c82 */ /* 0x000fe20008000000 */
        /* <DEDUP_REMOVED lines=12> */
[----:B------:R-:W-:Y:S01]  /*2260*/  UIADD3 UR16, UR43, 0x4, URZ ;  /* 0x000000042b107890 */ /* 0x000fe2000fffe03f */
[----:B------:R-:W-:Y:S01]  /*2270*/  CS2R R182, SRZ ;  /* 0x0000000000b67805 */ /* 0x000fe2000001ff00 */
[----:B------:R-:W-:Y:S01]  /*2280*/  QGMMA.64x16x32.F32.E4M3.E4M3 R88, gdesc[UR24], R88 ;  /* 0x00200000185879f3 */ /* 0x000fe20008700858 */
[----:B------:R-:W-:Y:S01]  /*2290*/  UIADD3 UR17, UR44, 0x4, URZ ;  /* 0x000000042c117890 */ /* 0x000fe2000fffe03f */
[----:B------:R-:W-:Y:S01]  /*22a0*/  CS2R R180, SRZ ;  /* 0x0000000000b47805 */ /* 0x000fe2000001ff00 */
[----:B------:R-:W-:Y:S01]  /*22b0*/  UIADD3 UR26, UR44, 0x104, URZ ;  /* 0x000001042c1a7890 */ /* 0x000fe2000fffe03f */
[----:B------:R-:W-:Y:S01]  /*22c0*/  QGMMA.64x16x32.F32.E4M3.E4M3 R104, gdesc[UR20], R104 ;  /* 0x00200000146879f3 */ /* 0x000fe20008700868 */
[----:B------:R-:W-:Y:S01]  /*22d0*/  UIADD3 UR22, UR44, 0x84, URZ ;  /* 0x000000842c167890 */ /* 0x000fe2000fffe03f */
[----:B------:R-:W-:Y:S01]  /*22e0*/  CS2R R178, SRZ ;  /* 0x0000000000b27805 */ /* 0x000fe2000001ff00 */
[----:B------:R-:W-:Y:S01]  /*22f0*/  UIADD3 UR18, UR44, 0x184, URZ ;  /* 0x000001842c127890 */ /* 0x000fe2000fffe03f */
[----:B------:R-:W-:Y:S01]  /*2300*/  QGMMA.64x16x32.F32.E4M3.E4M3 R120, gdesc[UR12], R120 ;  /* 0x002000000c7879f3 */ /* 0x000fe20008700878 */
        /* <DEDUP_REMOVED lines=69> */
[----:B------:R-:W-:Y:S01]  /*2760*/  CS2R R160, SRZ ;  /* 0x0000000000a07805 */ /* 0x000fe2000001ff00 */
[----:B------:R-:W-:Y:S01]  /*2770*/  UMOV UR17, 0x40000040 ;  /* 0x4000004000117882 */ /* 0x000fe20000000000 */
[----:B------:R-:W-:Y:S01]  /*2780*/  UIADD3 UR38, UR44, 0x306, URZ ;  /* 0x000003062c267890 */ /* 0x000fe2000fffe03f */
[----:B------:R-:W-:Y:S01]  /*2790*/  CS2R R158, SRZ ;  /* 0x00000000009e7805 */ /* 0x000fe2000001ff00 */
[----:B------:R-:W-:Y:S01]  /*27a0*/  UMOV UR19, 0x40000040 ;  /* 0x4000004000137882 */ /* 0x000fe20000000000 */
[----:B------:R-:W-:Y:S01]  /*27b0*/  UMOV UR20, UR16 ;  /* 0x0000001000147c82 */ /* 0x000fe20008000000 */
[----:B------:R-:W-:Y:S01]  /*27c0*/  UMOV UR21, UR17 ;  /* 0x0000001100157c82 */ /* 0x000fe20008000000 */
[----:B------:R-:W-:Y:S01]  /*27d0*/  UMOV UR23, 0x40000040 ;  /* 0x4000004000177882 */ /* 0x000fe20000000000 */
        /* <DEDUP_REMOVED lines=22> */
[----:B------:R-:W-:Y:S01]  /*2940*/  ULDC UR12, c[0x0][0x50c] ;  /* 0x00014300000c7ab9 */ /* 0x000fe20000000800 */
[----:B------:R-:W-:Y:S01]  /*2950*/  CS2R R156, SRZ ;  /* 0x00000000009c7805 */ /* 0x000fe2000001ff00 */
[----:B------:R-:W-:Y:S01]  /*2960*/  UISETP.NE.AND UP0, UPT, UR12, 0x4, UPT ;  /* 0x000000040c00788c */ /* 0x000fe2000bf05270 */
        /* <DEDUP_REMOVED lines=19> */
[----:B------:R-:W-:-:S02]  /*2aa0*/  CS2R R154, SRZ ;  /* 0x00000000009a7805 */ /* 0x000fc4000001ff00 */
[----:B------:R-:W-:Y:S01]  /*2ab0*/  CS2R R152, SRZ ;  /* 0x0000000000987805 */ /* 0x000fe2000001ff00 */
[----:B------:R-:W-:Y:S01]  /*2ac0*/  QGMMA.64x16x32.F32.E4M3.E4M3 R88, gdesc[UR12], R88 ;  /* 0x002000000c5879f3 */ /* 0x000fe20008700858 */
[----:B------:R-:W-:Y:S01]  /*2ad0*/  USEL UR12, URZ, 0x1, UP0 ;  /* 0x000000013f0c7887 */ /* 0x000fe20008000000 */
[----:B------:R-:W-:Y:S02]  /*2ae0*/  CS2R R150, SRZ ;  /* 0x0000000000967805 */ /* 0x000fe4000001ff00 */
[----:B------:R-:W-:Y:S01]  /*2af0*/  CS2R R148, SRZ ;  /* 0x0000000000947805 */ /* 0x000fe2000001ff00 */
[----:B------:R-:W-:Y:S01]  /*2b00*/  QGMMA.64x16x32.F32.E4M3.E4M3 R104, gdesc[UR20], R104 ;  /* 0x00200000146879f3 */ /* 0x000fe20008700868 */
[----:B------:R-:W-:Y:S02]  /*2b10*/  CS2R R146, SRZ ;  /* 0x0000000000927805 */ /* 0x000fe4000001ff00 */
[----:B------:R-:W-:Y:S02]  /*2b20*/  CS2R R144, SRZ ;  /* 0x0000000000907805 */ /* 0x000fe4000001ff00 */
[----:B------:R-:W-:Y:S01]  /*2b30*/  ISETP.NE.AND P0, PT, RZ, UR12, PT ;  /* 0x0000000cff007c0c */ /* 0x000fe2000bf05270 */
[----:B------:R-:W-:Y:S01]  /*2b40*/  QGMMA.64x16x32.F32.E4M3.E4M3 R120, gdesc[UR16], R120, gsb0 ;  /* 0x00200000107879f3 */ /* 0x000fe20008000878 */
        /* <DEDUP_REMOVED lines=14> */
[----:B-1----:R-:W-:Y:S01]  /*2c30*/  CS2R R2, SRZ ;  /* 0x0000000000027805 */ /* 0x002fe2000001ff00 */
[----:B0-----:R-:W-:Y:S01]  /*2c40*/  IMAD.MOV.U32 R0, RZ, RZ, RZ ;  /* 0x000000ffff007224 */ /* 0x001fe200078e00ff */
[----:B------:R-:W-:Y:S06]  /*2c50*/  @!P0 BRA `(.L_x_18) ;  /* 0x0000000400c88947 */ /* 0x000fec0003800000 */
[----:B------:R-:W-:Y:S02]  /*2c60*/  WARPGROUP.DEPBAR.LE gsb0, 0x0 ;  /* 0x00008000000079c5 */ /* 0x000fe40000010000 */
[----:B------:R-:W-:-:S01]  /*2c70*/  FADD R0, RZ, R128 ;  /* 0x00000080ff007221 */ /* 0x000fc20000000000 */
[----:B------:R-:W-:Y:S01]  /*2c80*/  FADD R2, RZ, R129 ;  /* 0x00000081ff027221 */ /* 0x000fe20000000000 */
        /* <DEDUP_REMOVED lines=110> */
[----:B------:R-:W-:-:S06]  /*3370*/  UMOV UR6, URZ ;  /* 0x0000003f00067c82 */ /* 0x000fcc0008000000 */
.L_x_18:
[----:B------:R-:W-:Y:S01]  /*3380*/  UIADD3 UR47, UR5, 0x1, URZ ;  /* 0x00000001052f7890 */ /* 0x000fe2000fffe03f */
[----:B------:R-:W-:-:S03]  /*3390*/  UMOV UR13, 0x1 ;  /* 0x00000001000d7882 */ /* 0x000fc60000000000 */
[----:B------:R-:W-:-:S04]  /*33a0*/  UISETP.NE.AND UP0, UPT, UR47, 0x4, UPT ;  /* 0x000000042f00788c */ /* 0x000fc8000bf05270 */
[----:B------:R-:W-:Y:S02]  /*33b0*/  USEL UR46, URZ, 0x1, UP0 ;  /* 0x000000013f2e7887 */ /* 0x000fe40008000000 */
[----:B------:R-:W-:Y:S02]  /*33c0*/  USEL UR47, UR47, URZ, UP0 ;  /* 0x0000003f2f2f7287 */ /* 0x000fe40008000000 */
[----:B------:R-:W-:-:S12]  /*33d0*/  ULOP3.LUT UR46, UR4, UR46, URZ, 0x3c, !UPT ;  /* 0x0000002e042e7292 */ /* 0x000fd8000f8e3c3f */
.L_x_13:
[----:B------:R-:W-:-:S04]  /*33e0*/  UISETP.LT.AND UP0, UPT, UR11, 0x1, UPT ;  /* 0x000000010b00788c */ /* 0x000fc8000bf01270 */
[----:B------:R-:W-:-:S04]  /*33f0*/  USEL UR14, UR11, 0x1, UP0 ;  /* 0x000000010b0e7887 */ /* 0x000fc80008000000 */
[----:B------:R-:W-:-:S04]  /*3400*/  UIADD3 UR45, UR11, -UR14, URZ ;  /* 0x8000000e0b2d7290 */ /* 0x000fc8000fffe03f */
[----:B------:R-:W-:-:S06]  /*3410*/  UISETP.GE.AND UP0, UPT, UR45, 0x1, UPT ;  /* 0x000000012d00788c */ /* 0x000fcc000bf06270 */
[----:B------:R-:W-:-:S13]  /*3420*/  PLOP3.LUT P0, PT, PT, PT, UP0, 0x80, 0x0 ;  /* 0x000000000000781c */ /* 0x000fda0003f0f008 */
[----:B------:R-:W-:Y:S05]  /*3430*/  @!P0 BRA `(.L_x_19) ;  /* 0x0000001800508947 */ /* 0x000fea0003800000 */
[----:B------:R-:W-:Y:S01]  /*3440*/  UMOV UR44, UR5 ;  /* 0x00000005002c7c82 */ /* 0x000fe20008000000 */
[----:B------:R-:W-:-:S05]  /*3450*/  ULDC UR43, c[0x0][0x50c] ;  /* 0x00014300002b7ab9 */ /* 0x000fca0000000800 */
.L_x_27:
[----:B------:R-:W-:-:S06]  /*3460*/  UISETP.NE.AND UP0, UPT, UR8, 0x3, UPT ;  /* 0x000000030800788c */ /* 0x000fcc000bf05270 */
[----:B------:R-:W-:-:S13]  /*3470*/  PLOP3.LUT P1, PT, PT, PT, UP0, 0x80, 0x0 ;  /* 0x000000000000781c */ /* 0x000fda0003f2f008 */
[----:B01----:R-:W-:Y:S05]  /*3480*/  @!P1 BRA `(.L_x_20) ;  /* 0x0000000000049947 */ /* 0x003fea0003800000 */
[----:B------:R-:W-:Y:S01]  /*3490*/  BPT.TRAP 0x1 ;  /* 0x000000040000795c */ /* 0x000fe20000300000 */
.L_x_20:
[----:B------:R-:W0:Y:S01]  /*34a0*/  S2UR UR14, SR_CgaCtaId ;  /* 0x00000000000e79c3 */ /* 0x000e220000008800 */
[----:B------:R-:W-:Y:S01]  /*34b0*/  UMOV UR9, 0x400 ;  /* 0x0000040000097882 */ /* 0x000fe20000000000 */
[----:B------:R-:W-:-:S05]  /*34c0*/  IMAD.U32 R225, RZ, RZ, UR46 ;  /* 0x0000002effe17e24 */ /* 0x000fca000f8e00ff */
[----:B------:R-:W-:Y:S01]  /*34d0*/  SHF.L.U32 R225, R225, 0x1f, RZ ;  /* 0x0000001fe1e17819 */ /* 0x000fe200000006ff */
[----:B0-----:R-:W-:-:S04]  /*34e0*/  ULEA UR9, UR14, UR9, 0x18 ;  /* 0x000000090e097291 */ /* 0x001fc8000f8ec03f */
[----:B------:R-:W-:-:S09]  /*34f0*/  ULEA UR14, UR47, UR9, 0x3 ;  /* 0x000000092f0e7291 */ /* 0x000fd2000f8e183f */
[----:B------:R0:W1:Y:S01]  /*3500*/  SYNCS.PHASECHK.TRANS64.TRYWAIT P0, [UR14], R225 ;  /* 0x000000e1ff0075a7 */ /* 0x000062000800014e */
[----:B------:R-:W-:Y:S05]  /*3510*/  @!P1 BRA `(.L_x_21) ;  /* 0x0000000000049947 */ /* 0x000fea0003800000 */
[----:B------:R-:W-:Y:S01]  /*3520*/  BPT.TRAP 0x1 ;  /* 0x000000040000795c */ /* 0x000fe20000300000 */
.L_x_21:
[----:B-1----:R-:W-:Y:S05]  /*3530*/  @P0 BRA `(.L_x_22) ;  /* 0x0000000000080947 */ /* 0x002fea0003800000 */
[----:B------:R-:W1:Y:S02]  /*3540*/  SYNCS.PHASECHK.TRANS64.TRYWAIT P0, [UR14], R225 ;  /* 0x000000e1ff0075a7 */ /* 0x000e64000800014e */
[----:B-1----:R-:W-:Y:S05]  /*3550*/  @!P0 BRA `(.L_x_23) ;  /* 0x000000bc00588947 */ /* 0x002fea0003800000 */
.L_x_22:
[----:B------:R-:W-:Y:S01]  /*3560*/  UIADD3 UR14, UR9, 0x20100, URZ ;  /* 0x00020100090e7890 */ /* 0x000fe2000fffe03f */
[----:B------:R-:W-:Y:S01]  /*3570*/  WARPGROUP.ARRIVE ;  /* 0x00000000000079c5 */ /* 0x000fe20000000000 */
[----:B------:R-:W-:Y:S02]  /*3580*/  UISETP.NE.AND UP0, UPT, UR12, URZ, UPT ;  /* 0x0000003f0c00728c */ /* 0x000fe4000bf05270 */
[----:B------:R-:W-:Y:S02]  /*3590*/  USHF.R.U32.HI UR14, URZ, 0x4, UR14 ;  /* 0x000000043f0e7899 */ /* 0x000fe4000801160e */
[----:B------:R-:W-:Y:S02]  /*35a0*/  USEL UR13, UR13, URZ, !UP0 ;  /* 0x0000003f0d0d7287 */ /* 0x000fe4000c000000 */
[----:B------:R-:W-:Y:S02]  /*35b0*/  ULOP3.LUT UR14, UR14, 0x3fff, URZ, 0xc0, !UPT ;  /* 0x00003fff0e0e7892 */ /* 0x000fe4000f8ec03f */
[----:B------:R-:W-:-:S02]  /*35c0*/  ULOP3.LUT UR50, UR10, 0x10000, URZ, 0xfc, !UPT ;  /* 0x000100000a327892 */ /* 0x000fc4000f8efc3f */
[----:B------:R-:W-:Y:S02]  /*35d0*/  ULOP3.LUT UR14, UR14, 0x10000, URZ, 0xfc, !UPT ;  /* 0x000100000e0e7892 */ /* 0x000fe4000f8efc3f */
[----:B------:R-:W-:Y:S02]  /*35e0*/  UISETP.NE.U32.AND UP0, UPT, UR13, URZ, UPT ;  /* 0x0000003f0d00728c */ /* 0x000fe4000bf05070 */
[----:B------:R-:W-:Y:S02]  /*35f0*/  UIMAD UR51, UR47, 0x380, UR14 ;  /* 0x000003802f3378a4 */ /* 0x000fe4000f8e020e */
[----:B------:R-:W-:Y:S02]  /*3600*/  ULEA UR50, UR47, UR50, 0xb ;  /* 0x000000322f327291 */ /* 0x000fe4000f8e583f */
[----:B------:R-:W-:Y:S02]  /*3610*/  UIADD3 UR22, UR51, 0x80, URZ ;  /* 0x0000008033167890 */ /* 0x000fe4000fffe03f */
[----:B------:R-:W-:-:S02]  /*3620*/  UIADD3 UR18, UR51, 0x100, URZ ;  /* 0x0000010033127890 */ /* 0x000fc4000fffe03f */
[----:B------:R-:W-:Y:S01]  /*3630*/  UIADD3 UR26, UR51, 0x180, URZ ;  /* 0x00000180331a7890 */ /* 0x000fe2000fffe03f */
        /* <DEDUP_REMOVED lines=8> */
[----:B------:R-:W-:Y:S01]  /*36c0*/  QGMMA.64x16x32.F32.E4M3.E4M3 R128, gdesc[UR12], R128, UP0 ;  /* 0x002000000c8079f3 */ /* 0x000fe2000bf00880 */
        /* <DEDUP_REMOVED lines=10> */
[----:B------:R-:W-:Y:S01]  /*3770*/  UIADD3 UR52, UR50, 0x400, URZ ;  /* 0x0000040032347890 */ /* 0x000fe2000fffe03f */
[----:B------:R-:W-:-:S02]  /*3780*/  UMOV UR28, UR12 ;  /* 0x0000000c001c7c82 */ /* 0x000fc40008000000 */
[----:B------:R-:W-:Y:S01]  /*3790*/  QGMMA.64x16x32.F32.E4M3.E4M3 R80, gdesc[UR24], R80, UP0 ;  /* 0x00200000185079f3 */ /* 0x000fe2000bf00850 */
[----:B------:R-:W-:Y:S01]  /*37a0*/  UMOV UR29, UR13 ;  /* 0x0000000d001d7c82 */ /* 0x000fe20008000000 */
[----:B------:R-:W-:Y:S01]  /*37b0*/  UMOV UR31, 0x40000040 ;  /* 0x40000040001f7882 */ /* 0x000fe20000000000 */
[----:B------:R-:W-:Y:S01]  /*37c0*/  UMOV UR36, UR12 ;  /* 0x0000000c00247c82 */ /* 0x000fe20008000000 */
[----:B------:R-:W-:Y:S01]  /*37d0*/  UMOV UR37, UR13 ;  /* 0x0000000d00257c82 */ /* 0x000fe20008000000 */
[----:B------:R-:W-:Y:S01]  /*37e0*/  UMOV UR39, 0x40000040 ;  /* 0x4000004000277882 */ /* 0x000fe20000000000 */
[----:B------:R-:W-:Y:S01]  /*37f0*/  QGMMA.64x16x32.F32.E4M3.E4M3 R64, gdesc[UR28], R64, UP0 ;  /* 0x002000001c4079f3 */ /* 0x000fe2000bf00840 */
[----:B------:R-:W-:Y:S01]  /*3800*/  UIADD3 UR16, UR50, 0x2, URZ ;  /* 0x0000000232107890 */ /* 0x000fe2000fffe03f */
[----:B------:R-:W-:Y:S01]  /*3810*/  UMOV UR32, UR12 ;  /* 0x0000000c00207c82 */ /* 0x000fe20008000000 */
[----:B------:R-:W-:Y:S01]  /*3820*/  UMOV UR33, UR13 ;  /* 0x0000000d00217c82 */ /* 0x000fe20008000000 */
[----:B------:R-:W-:Y:S01]  /*3830*/  UMOV UR35, 0x40000040 ;  /* 0x4000004000237882 */ /* 0x000fe20000000000 */
[----:B------:R-:W-:Y:S01]  /*3840*/  QGMMA.64x16x32.F32.E4M3.E4M3 R48, gdesc[UR36], R48, UP0 ;  /* 0x00200000243079f3 */ /* 0x000fe2000bf00830 */
[----:B------:R-:W-:-:S02]  /*3850*/  UMOV UR13, 0x40000040 ;  /* 0x40000040000d7882 */ /* 0x000fc40000000000 */
[----:B------:R-:W-:Y:S01]  /*3860*/  UMOV UR12, UR16 ;  /* 0x00000010000c7c82 */ /* 0x000fe20008000000 */
[----:B------:R-:W-:Y:S01]  /*3870*/  UIADD3 UR6, UR6, 0x4, URZ ;  /* 0x0000000406067890 */ /* 0x000fe2000fffe03f */
[----:B------:R-:W-:Y:S01]  /*3880*/  QGMMA.64x16x32.F32.E4M3.E4M3 R32, gdesc[UR32], R32, UP0 ;  /* 0x00200000202079f3 */ /* 0x000fe2000bf00820 */
[----:B------:R-:W-:Y:S01]  /*3890*/  UMOV UR32, UR52 ;  /* 0x0000003400207c82 */ /* 0x000fe20008000000 */
[----:B------:R-:W-:Y:S01]  /*38a0*/  UMOV UR33, 0x40000040 ;  /* 0x4000004000217882 */ /* 0x000fe20000000000 */
[----:B------:R-:W-:Y:S01]  /*38b0*/  UMOV UR36, UR32 ;  /* 0x0000002000247c82 */ /* 0x000fe20008000000 */
[----:B------:R-:W-:Y:S01]  /*38c0*/  UMOV UR37, UR33 ;  /* 0x0000002100257c82 */ /* 0x000fe20008000000 */
[----:B------:R-:W-:Y:S01]  /*38d0*/  QGMMA.64x16x32.F32.E4M3.E4M3 R24, gdesc[UR32], R24, UP0 ;  /* 0x00200000201879f3 */ /* 0x000fe2000bf00818 */
[----:B------:R-:W-:Y:S01]  /*38e0*/  UMOV UR28, UR32 ;  /* 0x00000020001c7c82 */ /* 0x000fe20008000000 */
        /* <DEDUP_REMOVED lines=12> */
[----:B------:R-:W-:-:S02]  /*39b0*/  UIADD3 UR30, UR51, 0x82, URZ ;  /* 0x00000082331e7890 */ /* 0x000fc4000fffe03f */
[----:B------:R-:W-:Y:S01]  /*39c0*/  QGMMA.64x16x32.F32.E4M3.E4M3 R88, gdesc[UR16], R88, UP0 ;  /* 0x00200000105879f3 */ /* 0x000fe2000bf00858 */
[----:B------:R-:W-:Y:S02]  /*39d0*/  UIADD3 UR18, UR51, 0x2, URZ ;  /* 0x0000000233127890 */ /* 0x000fe4000fffe03f */
[----:B------:R-:W-:Y:S01]  /*39e0*/  UIADD3 UR26, UR51, 0x102, URZ ;  /* 0x00000102331a7890 */ /* 0x000fe2000fffe03f */
[----:B------:R-:W-:Y:S01]  /*39f0*/  QGMMA.64x16x32.F32.E4M3.E4M3 R104, gdesc[UR20], R104, UP0 ;  /* 0x00200000146879f3 */ /* 0x000fe2000bf00868 */
[----:B------:R-:W-:Y:S01]  /*3a00*/  UMOV UR15, 0x40000040 ;  /* 0x40000040000f7882 */ /* 0x000fe20000000000 */
[----:B------:R-:W-:Y:S01]  /*3a10*/  UMOV UR28, UR12 ;  /* 0x0000000c001c7c82 */ /* 0x000fe20008000000 */
[----:B------:R-:W-:Y:S01]  /*3a20*/  UMOV UR29, UR13 ;  /* 0x0000000d001d7c82 */ /* 0x000fe20008000000 */
[----:B------:R-:W-:Y:S01]  /*3a30*/  QGMMA.64x16x32.F32.E4M3.E4M3 R120, gdesc[UR32], R120, UP0 ;  /* 0x00200000207879f3 */ /* 0x000fe2000bf00878 */
[----:B------:R-:W-:Y:S01]  /*3a40*/  UMOV UR14, UR18 ;  /* 0x00000012000e7c82 */ /* 0x000fe20008000000 */
[----:B------:R-:W-:Y:S01]  /*3a50*/  UIADD3 UR18, UR51, 0x182, URZ ;  /* 0x0000018233127890 */ /* 0x000fe2000fffe03f */
        /* <DEDUP_REMOVED lines=26> */
[----:B------:R-:W-:-:S03]  /*3c00*/  UISETP.NE.AND UP0, UPT, UR6, UR43, UPT ;  /* 0x0000002b0600728c */ /* 0x000fc6000bf05270 */
        /* <DEDUP_REMOVED lines=19> */
[----:B------:R-:W-:-:S02]  /*3d40*/  UIADD3 UR16, UR50, 0x4, URZ ;  /* 0x0000000432107890 */ /* 0x000fc4000fffe03f */
[----:B------:R-:W-:Y:S01]  /*3d50*/  QGMMA.64x16x32.F32.E4M3.E4M3 R88, gdesc[UR24], R88 ;  /* 0x00200000185879f3 */ /* 0x000fe20008700858 */
[----:B------:R-:W-:Y:S02]  /*3d60*/  UIADD3 UR26, UR51, 0x4, URZ ;  /* 0x00000004331a7890 */ /* 0x000fe4000fffe03f */
[----:B------:R-:W-:Y:S01]  /*3d70*/  UIADD3 UR18, UR51, 0x84, URZ ;  /* 0x0000008433127890 */ /* 0x000fe2000fffe03f */
[----:B------:R-:W-:Y:S01]  /*3d80*/  QGMMA.64x16x32.F32.E4M3.E4M3 R104, gdesc[UR28], R104 ;  /* 0x002000001c6879f3 */ /* 0x000fe20008700868 */
[----:B------:R-:W-:Y:S01]  /*3d90*/  UIADD3 UR30, UR51, 0x104, URZ ;  /* 0x00000104331e7890 */ /* 0x000fe2000fffe03f */
[----:B------:R-:W-:Y:S02]  /*3da0*/  UMOV UR24, UR16 ;  /* 0x0000001000187c82 */ /* 0x000fe40008000000 */
[----:B------:R-:W-:Y:S01]  /*3db0*/  QGMMA.64x16x32.F32.E4M3.E4M3 R120, gdesc[UR12], R120 ;  /* 0x002000000c7879f3 */ /* 0x000fe20008700878 */
[----:B------:R-:W-:Y:S01]  /*3dc0*/  UIADD3 UR14, UR51, 0x184, URZ ;  /* 0x00000184330e7890 */ /* 0x000fe2000fffe03f */
[----:B------:R-:W-:Y:S01]  /*3dd0*/  UMOV UR25, 0x40000040 ;  /* 0x4000004000197882 */ /* 0x000fe20000000000 */
        /* <DEDUP_REMOVED lines=29> */
[----:B------:R-:W-:Y:S01]  /*3fb0*/  UIADD3 UR16, UR50, 0x6, URZ ;  /* 0x0000000632107890 */ /* 0x000fe2000fffe03f */
[----:B------:R-:W-:-:S02]  /*3fc0*/  UMOV UR17, 0x40000040 ;  /* 0x4000004000117882 */ /* 0x000fc40000000000 */
        /* <DEDUP_REMOVED lines=24> */
[----:B------:R-:W-:Y:S02]  /*4150*/  UIADD3 UR30, UR51, 0x186, URZ ;  /* 0x00000186331e7890 */ /* 0x000fe4000fffe03f */
[----:B------:R-:W-:Y:S01]  /*4160*/  UIADD3 UR34, UR51, 0x206, URZ ;  /* 0x0000020633227890 */ /* 0x000fe2000fffe03f */
[----:B------:R-:W-:Y:S01]  /*4170*/  QGMMA.64x16x32.F32.E4M3.E4M3 R120, gdesc[UR24], R120 ;  /* 0x00200000187879f3 */ /* 0x000fe20008700878 */
[----:B------:R-:W-:Y:S02]  /*4180*/  UIADD3 UR26, UR51, 0x286, URZ ;  /* 0x00000286331a7890 */ /* 0x000fe4000fffe03f */
[----:B------:R-:W-:Y:S01]  /*4190*/  UIADD3 UR38, UR51, 0x306, URZ ;  /* 0x0000030633267890 */ /* 0x000fe2000fffe03f */
[----:B------:R-:W-:Y:S01]  /*41a0*/  UMOV UR19, 0x40000040 ;  /* 0x4000004000137882 */ /* 0x000fe20000000000 */
[----:B------:R-:W-:Y:S01]  /*41b0*/  UMOV UR12, UR16 ;  /* 0x00000010000c7c82 */ /* 0x000fe20008000000 */
[----:B------:R-:W-:Y:S01]  /*41c0*/  UMOV UR13, UR17 ;  /* 0x00000011000d7c82 */ /* 0x000fe20008000000 */
[----:B------:R-:W-:Y:S01]  /*41d0*/  UMOV UR15, 0x40000040 ;  /* 0x40000040000f7882 */ /* 0x000fe20000000000 */
[----:B------:R-:W-:Y:S01]  /*41e0*/  UMOV UR20, UR16 ;  /* 0x0000001000147c82 */ /* 0x000fe20008000000 */
[----:B------:R-:W-:Y:S01]  /*41f0*/  UMOV UR21, UR17 ;  /* 0x0000001100157c82 */ /* 0x000fe20008000000 */
[----:B------:R-:W-:Y:S01]  /*4200*/  QGMMA.64x16x32.F32.E4M3.E4M3 R128, gdesc[UR16], R128 ;  /* 0x00200000108079f3 */ /* 0x000fe20008700880 */
[----:B------:R-:W-:Y:S01]  /*4210*/  UMOV UR23, 0x40000040 ;  /* 0x4000004000177882 */ /* 0x000fe20000000000 */
[----:B------:R-:W-:Y:S01]  /*4220*/  UIADD3 UR50, UR50, 0x406, URZ ;  /* 0x0000040632327890 */ /* 0x000fe2000fffe03f */
[----:B------:R-:W-:Y:S01]  /*4230*/  UMOV UR28, UR16 ;  /* 0x00000010001c7c82 */ /* 0x000fe20008000000 */
[----:B------:R-:W-:Y:S01]  /*4240*/  UMOV UR29, UR17 ;  /* 0x00000011001d7c82 */ /* 0x000fe20008000000 */
[----:B------:R-:W-:Y:S01]  /*4250*/  QGMMA.64x16x32.F32.E4M3.E4M3 R112, gdesc[UR12], R112 ;  /* 0x002000000c7079f3 */ /* 0x000fe20008700870 */
[----:B------:R-:W-:Y:S01]  /*4260*/  UMOV UR31, 0x40000040 ;  /* 0x40000040001f7882 */ /* 0x000fe20000000000 */
        /* <DEDUP_REMOVED lines=11> */
[----:B------:R-:W-:-:S03]  /*4320*/  UMOV UR39, 0x40000040 ;  /* 0x4000004000277882 */ /* 0x000fc60000000000 */
[----:B------:R-:W-:Y:S04]  /*4330*/  QGMMA.64x16x32.F32.E4M3.E4M3 R48, gdesc[UR24], R48 ;  /* 0x00200000183079f3 */ /* 0x000fe80008700830 */
        /* <DEDUP_REMOVED lines=18> */
[----:B------:R-:W-:-:S03]  /*4460*/  UMOV UR17, UR37 ;  /* 0x0000002500117c82 */ /* 0x000fc60008000000 */
[----:B------:R-:W-:Y:S04]  /*4470*/  QGMMA.64x16x32.F32.E4M3.E4M3 R88, gdesc[UR20], R88 ;  /* 0x00200000145879f3 */ /* 0x000fe80008700858 */
[----:B------:R-:W-:Y:S01]  /*4480*/  QGMMA.64x16x32.F32.E4M3.E4M3 R104, gdesc[UR12], R104 ;  /* 0x002000000c6879f3 */ /* 0x000fe20008700868 */
[----:B------:R-:W-:-:S03]  /*4490*/  USEL UR12, URZ, 0x1, UP0 ;  /* 0x000000013f0c7887 */ /* 0x000fc60008000000 */
[----:B------:R-:W-:Y:S03]  /*44a0*/  QGMMA.64x16x32.F32.E4M3.E4M3 R120, gdesc[UR16], R120, gsb0 ;  /* 0x00200000107879f3 */ /* 0x000fe60008000878 */
[----:B------:R-:W-:Y:S01]  /*44b0*/  ISETP.NE.AND P0, PT, RZ, UR12, PT ;  /* 0x0000000cff007c0c */ /* 0x000fe2000bf05270 */
[----:B------:R-:W-:-:S12]  /*44c0*/  WARPGROUP.DEPBAR.LE gsb0, 0x1 ;  /* 0x00008000000079c5 */ /* 0x000fd80000010100 */
[----:B------:R-:W-:Y:S05]  /*44d0*/  @!P0 BRA `(.L_x_24) ;  /* 0x0000000400c88947 */ /* 0x000fea0003800000 */
[----:B------:R-:W-:Y:S02]  /*44e0*/  WARPGROUP.DEPBAR.LE gsb0, 0x0 ;  /* 0x00008000000079c5 */ /* 0x000fe40000010000 */
[----:B------:R-:W-:-:S01]  /*44f0*/  FADD R0, R128, R0 ;  /* 0x0000000080007221 */ /* 0x000fc20000000000 */
[----:B------:R-:W-:Y:S01]  /*4500*/  FADD R2, R129, R2 ;  /* 0x0000000281027221 */ /* 0x000fe20000000000 */
        /* <DEDUP_REMOVED lines=110> */
[----:B------:R-:W-:-:S06]  /*4bf0*/  UMOV UR6, URZ ;  /* 0x0000003f00067c82 */ /* 0x000fcc0008000000 */
.L_x_24:
[----:B------:R-:W-:Y:S05]  /*4c00*/  @!P1 BRA `(.L_x_25) ;  /* 0x0000000000049947 */ /* 0x000fea0003800000 */
[----:B------:R-:W-:Y:S01]  /*4c10*/  BPT.TRAP 0x1 ;  /* 0x000000040000795c */ /* 0x000fe20000300000 */
.L_x_25:
[----:B------:R-:W-:Y:S02]  /*4c20*/  UISETP.GT.U32.AND UP0, UPT, UR7, 0x1, UPT ;  /* 0x000000010700788c */ /* 0x000fe4000bf04070 */
[----:B------:R-:W-:-:S04]  /*4c30*/  ULEA UR13, UR44, UR9, 0x3 ;  /* 0x000000092c0d7291 */ /* 0x000fc8000f8e183f */
[----:B------:R-:W-:Y:S01]  /*4c40*/  UIADD3 UR13, UR13, 0x20, URZ ;  /* 0x000000200d0d7890 */ /* 0x000fe2000fffe03f */
[----:B------:R-:W-:-:S03]  /*4c50*/  PLOP3.LUT P0, PT, PT, PT, UP0, 0x80, 0x0 ;  /* 0x000000000000781c */ /* 0x000fc60003f0f008 */
[----:B------:R-:W-:-:S09]  /*4c60*/  UPRMT UR13, URZ, 0x654, UR13 ;  /* 0x000006543f0d7896 */ /* 0x000fd2000800000d */
[----:B------:R-:W-:Y:S01]  /*4c70*/  SYNCS.ARRIVE.TRANS64.RED.A1T0 RZ, [UR13], RZ ;  /* 0x000000ffffff79a7 */ /* 0x000fe2000810040d */
[----:B------:R-:W-:Y:S05]  /*4c80*/  @P0 BRA `(.L_x_26) ;  /* 0x0000000000040947 */ /* 0x000fea0003800000 */
[----:B------:R-:W-:Y:S01]  /*4c90*/  BPT.TRAP 0x1 ;  /* 0x000000040000795c */ /* 0x000fe20000300000 */
.L_x_26:
[----:B------:R-:W-:Y:S02]  /*4ca0*/  UISETP.GT.AND UP2, UPT, UR45, 0x1, UPT ;  /* 0x000000012d00788c */ /* 0x000fe4000bf44270 */
[----:B------:R-:W-:Y:S02]  /*4cb0*/  UIADD3 UR47, UR47, 0x1, URZ ;  /* 0x000000012f2f7890 */ /* 0x000fe4000fffe03f */
[----:B------:R-:W-:Y:S02]  /*4cc0*/  UIADD3 UR44, UR44, 0x1, URZ ;  /* 0x000000012c2c7890 */ /* 0x000fe4000fffe03f */
[----:B------:R-:W-:Y:S01]  /*4cd0*/  PLOP3.LUT P0, PT, PT, PT, UP2, 0x80, 0x0 ;  /* 0x000000000000781c */ /* 0x000fe20003f0f028 */
[----:B------:R-:W-:Y:S02]  /*4ce0*/  UISETP.NE.AND UP0, UPT, UR47, 0x4, UPT ;  /* 0x000000042f00788c */ /* 0x000fe4000bf05270 */
[----:B------:R-:W-:Y:S02]  /*4cf0*/  UIADD3 UR14, UR45, -0x1, URZ ;  /* 0xffffffff2d0e7890 */ /* 0x000fe4000fffe03f */
[----:B------:R-:W-:-:S02]  /*4d00*/  USEL UR13, URZ, 0x1, UP0 ;  /* 0x000000013f0d7887 */ /* 0x000fc40008000000 */
[----:B------:R-:W-:Y:S02]  /*4d10*/  UISETP.NE.AND UP1, UPT, UR44, 0x4, UPT ;  /* 0x000000042c00788c */ /* 0x000fe4000bf25270 */
[----:B------:R-:W-:Y:S02]  /*4d20*/  ULOP3.LUT UR46, UR46, UR13, URZ, 0x3c, !UPT ;  /* 0x0000000d2e2e7292 */ /* 0x000fe4000f8e3c3f */
[----:B------:R-:W-:Y:S02]  /*4d30*/  USEL UR47, UR47, URZ, UP0 ;  /* 0x0000003f2f2f7287 */ /* 0x000fe40008000000 */
[----:B------:R-:W-:Y:S01]  /*4d40*/  USEL UR44, UR44, URZ, UP1 ;  /* 0x0000003f2c2c7287 */ /* 0x000fe20008800000 */
[----:B------:R-:W-:Y:S01]  /*4d50*/  UMOV UR13, 0x1 ;  /* 0x00000001000d7882 */ /* 0x000fe20000000000 */
[----:B------:R-:W-:Y:S01]  /*4d60*/  UMOV UR45, UR14 ;  /* 0x0000000e002d7c82 */ /* 0x000fe20008000000 */
[----:B------:R-:W-:Y:S09]  /*4d70*/  @P0 BRA `(.L_x_27) ;  /* 0xffffffe400b80947 */ /* 0x000ff2000383ffff */
.L_x_19:
[----:B------:R-:W-:-:S04]  /*4d80*/  UISETP.NE.AND UP0, UPT, UR6, URZ, UPT ;  /* 0x0000003f0600728c */ /* 0x000fc8000bf05270 */
[----:B------:R-:W-:-:S06]  /*4d90*/  USEL UR6, URZ, 0x1, !UP0 ;  /* 0x000000013f067887 */ /* 0x000fcc000c000000 */
[----:B------:R-:W-:-:S13]  /*4da0*/  ISETP.NE.AND P0, PT, RZ, UR6, PT ;  /* 0x00000006ff007c0c */ /* 0x000fda000bf05270 */
[----:B------:R-:W-:Y:S05]  /*4db0*/  @!P0 BRA `(.L_x_28) ;  /* 0x0000000400c48947 */ /* 0x000fea0003800000 */
[----:B------:R-:W-:Y:S02]  /*4dc0*/  WARPGROUP.DEPBAR.LE gsb0, 0x0 ;  /* 0x00008000000079c5 */ /* 0x000fe40000010000 */
[----:B------:R-:W-:Y:S01]  /*4dd0*/  FADD R0, R128, R0 ;  /* 0x0000000080007221 */ /* 0x000fe20000000000 */
        /* <DEDUP_REMOVED lines=110> */
[----:B------:R-:W-:-:S07]  /*54c0*/  FADD R224, R224, R31 ;  /* 0x0000001fe0e07221 */ /* 0x000fce0000000000 */
.L_x_28:
[----:B------:R-:W-:Y:S02]  /*54d0*/  WARPGROUP.DEPBAR.LE gsb0, 0x0 ;  /* 0x00008000000079c5 */ /* 0x000fe40000010000 */
[----:B------:R-:W2:Y:S02]  /*54e0*/  LDC R24, c[0x0][0x28c] ;  /* 0x0000a300ff187b82 */ /* 0x000ea40000000800 */
[----:B--2---:R-:W-:-:S13]  /*54f0*/  ISETP.GE.AND P0, PT, R24, 0x1, PT ;  /* 0x000000011800780c */ /* 0x004fda0003f06270 */
[----:B------:R-:W-:Y:S05]  /*5500*/  @!P0 BRA `(.L_x_29) ;  /* 0x0000000000408947 */ /* 0x000fea0003800000 */
[----:B------:R-:W-:-:S06]  /*5510*/  UISETP.NE.AND UP0, UPT, UR8, 0x3, UPT ;  /* 0x000000030800788c */ /* 0x000fcc000bf05270 */
[----:B------:R-:W-:-:S13]  /*5520*/  PLOP3.LUT P0, PT, PT, PT, UP0, 0x80, 0x0 ;  /* 0x000000000000781c */ /* 0x000fda0003f0f008 */
[----:B------:R-:W-:Y:S05]  /*5530*/  @!P0 BRA `(.L_x_30) ;  /* 0x0000000000048947 */ /* 0x000fea0003800000 */
[----:B------:R-:W-:Y:S01]  /*5540*/  BPT.TRAP 0x1 ;  /* 0x000000040000795c */ /* 0x000fe20000300000 */
.L_x_30:
[----:B------:R-:W-:-:S04]  /*5550*/  UISETP.LT.AND UP0, UPT, UR11, 0x1, UPT ;  /* 0x000000010b00788c */ /* 0x000fc8000bf01270 */
[----:B------:R-:W-:Y:S02]  /*5560*/  USEL UR6, UR11, 0x1, UP0 ;  /* 0x000000010b067887 */ /* 0x000fe40008000000 */
[----:B------:R-:W-:Y:S02]  /*5570*/  UISETP.GT.U32.AND UP0, UPT, UR7, 0x1, UPT ;  /* 0x000000010700788c */ /* 0x000fe4000bf04070 */
[----:B------:R-:W-:-:S04]  /*5580*/  UIADD3 UR6, UR5, UR11, -UR6 ;  /* 0x0000000b05067290 */ /* 0x000fc8000fffe806 */
[----:B------:R-:W-:Y:S01]  /*5590*/  USHF.L.U32 UR6, UR6, 0x3, URZ ;  /* 0x0000000306067899 */ /* 0x000fe2000800063f */
[----:B------:R-:W-:-:S03]  /*55a0*/  PLOP3.LUT P0, PT, PT, PT, UP0, 0x80, 0x0 ;  /* 0x000000000000781c */ /* 0x000fc60003f0f008 */
[----:B------:R-:W-:-:S04]  /*55b0*/  ULOP3.LUT UR6, UR6, 0x18, URZ, 0xc0, !UPT ;  /* 0x0000001806067892 */ /* 0x000fc8000f8ec03f */
[----:B------:R-:W-:-:S04]  /*55c0*/  UIADD3 UR6, UR9, 0x20, UR6 ;  /* 0x0000002009067890 */ /* 0x000fc8000fffe006 */
[----:B------:R-:W-:-:S09]  /*55d0*/  UPRMT UR6, URZ, 0x654, UR6 ;  /* 0x000006543f067896 */ /* 0x000fd20008000006 */
[----:B------:R-:W-:Y:S01]  /*55e0*/  SYNCS.ARRIVE.TRANS64.RED.A1T0 RZ, [UR6], RZ ;  /* 0x000000ffffff79a7 */ /* 0x000fe20008100406 */
[----:B------:R-:W-:Y:S05]  /*55f0*/  @P0 BRA `(.L_x_29) ;  /* 0x0000000000040947 */ /* 0x000fea0003800000 */
[----:B------:R-:W-:Y:S01]  /*5600*/  BPT.TRAP 0x1 ;  /* 0x000000040000795c */ /* 0x000fe20000300000 */
.L_x_29:
[----:B------:R-:W2:Y:S01]  /*5610*/  LDL.LU R227, [R1+0x8] ;  /* 0x0000080001e37983 */ /* 0x000ea20000300800 */
[----:B------:R-:W3:Y:S01]  /*5620*/  LDC R28, c[0x0][0x288] ;  /* 0x0000a200ff1c7b82 */ /* 0x000ee20000000800 */
[----:B------:R-:W-:Y:S02]  /*5630*/  ULDC UR6, c[0x0][0x284] ;  /* 0x0000a10000067ab9 */ /* 0x000fe40000000800 */
[----:B-1----:R-:W4:Y:S01]  /*5640*/  LDL.LU R226, [R1+0xc] ;  /* 0x00000c0001e27983 */ /* 0x002f220000300800 */
[----:B------:R-:W-:Y:S01]  /*5650*/  IMAD.MOV.U32 R40, RZ, RZ, -0x1 ;  /* 0xffffffffff287424 */ /* 0x000fe200078e00ff */
[----:B0-----:R-:W0:Y:S02]  /*5660*/  S2R R225, SR_TID.X ;  /* 0x0000000000e17919 */ /* 0x001e240000002100 */
[----:B0-----:R-:W-:Y:S01]  /*5670*/  SHF.R.U32.HI R24, RZ, 0x2, R225 ;  /* 0x00000002ff187819 */ /* 0x001fe200000116e1 */
[C---:B------:R-:W-:Y:S01]  /*5680*/  IMAD.SHL.U32 R32, R225.reuse, 0x2, RZ ;  /* 0x00000002e1207824 */ /* 0x040fe200078e00ff */
[----:B------:R-:W-:-:S02]  /*5690*/  LOP3.LUT R26, R225, 0x60, RZ, 0xc0, !PT ;  /* 0x00000060e11a7812 */ /* 0x000fc400078ec0ff */
[----:B------:R-:W-:Y:S02]  /*56a0*/  SHF.R.U32.HI R27, RZ, 0x7, R225 ;  /* 0x00000007ff1b7819 */ /* 0x000fe400000116e1 */
[----:B------:R-:W-:Y:S02]  /*56b0*/  LOP3.LUT R25, R24, 0x7, RZ, 0xc0, !PT ;  /* 0x0000000718197812 */ /* 0x000fe400078ec0ff */
[----:B------:R-:W-:Y:S02]  /*56c0*/  SHF.R.U32.HI R26, RZ, 0x1, R26 ;  /* 0x00000001ff1a7819 */ /* 0x000fe4000001161a */
[----:B------:R-:W-:Y:S02]  /*56d0*/  LOP3.LUT R24, R27, 0x1, RZ, 0xc0, !PT ;  /* 0x000000011b187812 */ /* 0x000fe400078ec0ff */
[----:B------:R-:W-:Y:S02]  /*56e0*/  IADD3 R29, RZ, -R26, -R25 ;  /* 0x8000001aff1d7210 */ /* 0x000fe40007ffe819 */
[----:B------:R-:W-:Y:S01]  /*56f0*/  LOP3.LUT R27, R225, 0x3, RZ, 0xc0, !PT ;  /* 0x00000003e11b7812 */ /* 0x000fe200078ec0ff */
[----:B------:R-:W-:-:S02]  /*5700*/  IMAD.SHL.U32 R30, R24, 0x40, RZ ;  /* 0x00000040181e7824 */ /* 0x000fc400078e00ff */
[----:B------:R-:W-:Y:S02]  /*5710*/  IMAD R29, R24, -0x40, R29 ;  /* 0xffffffc0181d7824 */ /* 0x000fe400078e021d */
[----:B---3--:R-:W-:Y:S01]  /*5720*/  IMAD R24, R27, -0x2, R28 ;  /* 0xfffffffe1b187824 */ /* 0x008fe200078e021c */
[----:B------:R-:W-:Y:S01]  /*5730*/  LOP3.LUT R43, R30, 0x40, R25, 0xe2, !PT ;  /* 0x000000401e2b7812 */ /* 0x000fe200078ee219 */
[----:B--2---:R-:W-:Y:S02]  /*5740*/  IMAD R41, R227, 0x70, RZ ;  /* 0x00000070e3297824 */ /* 0x004fe400078e02ff */
[----:B----4-:R-:W-:-:S03]  /*5750*/  IMAD.SHL.U32 R42, R226, 0x100, RZ ;  /* 0x00000100e22a7824 */ /* 0x010fc600078e00ff */
[C---:B------:R-:W-:Y:S01]  /*5760*/  ISETP.GE.AND P0, PT, R41.reuse, R28, PT ;  /* 0x0000001c2900720c */ /* 0x040fe20003f06270 */
[----:B------:R-:W-:Y:S01]  /*5770*/  IMAD.WIDE R38, R226, 0x100, RZ ;  /* 0x00000100e2267825 */ /* 0x000fe200078e02ff */
[----:B------:R-:W-:Y:S02]  /*5780*/  LOP3.LUT R32, R41, 0x6, R32, 0xf8, !PT ;  /* 0x0000000629207812 */ /* 0x000fe400078ef820 */
[----:B------:R-:W-:Y:S01]  /*5790*/  ISETP.GE.OR P0, PT, R42, UR6, P0 ;  /* 0x000000062a007c0c */ /* 0x000fe20008706670 */
[----:B------:R-:W-:Y:S01]  /*57a0*/  IMAD.IADD R41, R24, 0x1, -R41 ;  /* 0x0000000118297824 */ /* 0x000fe200078e0a29 */
[----:B------:R-:W-:Y:S02]  /*57b0*/  IADD3 R42, -R42, UR6, R29 ;  /* 0x000000062a2a7c10 */ /* 0x000fe4000fffe11d */
[----:B------:R-:W-:-:S09]  /*57c0*/  LOP3.LUT R43, R38, R43, R26, 0xfe, !PT ;  /* 0x0000002b262b7212 */ /* 0x000fd200078efe1a */
[----:B------:R-:W-:Y:S05]  /*57d0*/  @P0 BRA `(.L_x_31) ;  /* 0x0000007800ec0947 */ /* 0x000fea0003800000 */
[----:B------:R-:W0:Y:S01]  /*57e0*/  LDC.64 R28, c[0x0][0x5c8] ;  /* 0x00017200ff1c7b82 */ /* 0x000e220000000a00 */
[----:B------:R-:W-:Y:S01]  /*57f0*/  USHF.R.S32.HI UR9, URZ, 0x1f, UR42 ;  /* 0x0000001f3f097899 */ /* 0x000fe2000801142a */
[--C-:B------:R-:W-:Y:S01]  /*5800*/  SHF.R.S32.HI R33, RZ, 0x1f, R32.reuse ;  /* 0x0000001fff217819 */ /* 0x100fe20000011420 */
[----:B------:R-:W-:Y:S01]  /*5810*/  ULDC.64 UR12, c[0x0][0x5d0] ;  /* 0x00017400000c7ab9 */ /* 0x000fe20000000a00 */
[----:B------:R-:W-:Y:S01]  /*5820*/  BSSY B0, `(.L_x_31) ;  /* 0x00007b6000007945 */ /* 0x000fe20003800000 */
[----:B------:R-:W-:Y:S02]  /*5830*/  UIMAD UR6, UR9, UR12, URZ ;  /* 0x0000000c090672a4 */ /* 0x000fe4000f8e023f */
[----:B------:R-:W-:Y:S02]  /*5840*/  IMAD.U32 R27, RZ, RZ, UR12 ;  /* 0x0000000cff1b7e24 */ /* 0x000fe4000f8e00ff */
[----:B------:R-:W-:Y:S02]  /*5850*/  UIMAD UR6, UR42, UR13, UR6 ;  /* 0x0000000d2a0672a4 */ /* 0x000fe4000f8e0206 */
[----:B------:R-:W-:Y:S01]  /*5860*/  IMAD.WIDE.U32 R26, R27, UR42, R32 ;  /* 0x0000002a1b1a7c25 */ /* 0x000fe2000f8e0020 */
[----:B------:R-:W-:-:S03]  /*5870*/  ULDC.64 UR12, c[0x0][0x5c0] ;  /* 0x00017000000c7ab9 */ /* 0x000fc60000000a00 */
[----:B------:R-:W-:Y:S02]  /*5880*/  VIADD R27, R27, UR6 ;  /* 0x000000061b1b7c36 */ /* 0x000fe40008000000 */
[-C--:B0-----:R-:W-:Y:S01]  /*5890*/  IMAD R24, R39, R28.reuse, RZ ;  /* 0x0000001c27187224 */ /* 0x081fe200078e02ff */
[----:B------:R-:W-:Y:S01]  /*58a0*/  SHF.L.U64.HI R34, R28, 0x3, R29 ;  /* 0x000000031c227819 */ /* 0x000fe2000001021d */
[----:B------:R-:W-:-:S04]  /*58b0*/  IMAD.WIDE.U32 R26, R43, R28, R26 ;  /* 0x0000001c2b1a7225 */ /* 0x000fc800078e001a */
[----:B------:R-:W-:Y:S01]  /*58c0*/  IMAD R25, R43, R29, R24 ;  /* 0x0000001d2b197224 */ /* 0x000fe200078e0218 */
[----:B------:R-:W-:Y:S01]  /*58d0*/  IADD3 R24, P2, R26, UR12, RZ ;  /* 0x0000000c1a187c10 */ /* 0x000fe2000ff5e0ff */
[C---:B------:R-:W-:Y:S01]  /*58e0*/  IMAD.SHL.U32 R35, R28.reuse, 0x8, RZ ;  /* 0x000000081c237824 */ /* 0x040fe200078e00ff */
[----:B------:R-:W-:Y:S01]  /*58f0*/  LEA R30, P3, R28, R26, 0x7 ;  /* 0x0000001a1c1e7211 */ /* 0x000fe200078638ff */
[----:B------:R-:W-:-:S03]  /*5900*/  IMAD.IADD R27, R27, 0x1, R25 ;  /* 0x000000011b1b7824 */ /* 0x000fc600078e0219 */
[----:B------:R-:W-:Y:S02]  /*5910*/  IADD3 R26, P1, P0, R26, UR12, R35 ;  /* 0x0000000c1a1a7c10 */ /* 0x000fe4000f83e023 */
[----:B------:R-:W-:Y:S02]  /*5920*/  IADD3.X R25, R27, UR13, RZ, P2, !PT ;  /* 0x0000000d1b197c10 */ /* 0x000fe400097fe4ff */
[----:B------:R-:W-:Y:S02]  /*5930*/  FSETP.NEU.AND P2, PT, RZ, UR40, PT ;  /* 0x00000028ff007c0b */ /* 0x000fe4000bf4d000 */
[----:B------:R-:W-:Y:S02]  /*5940*/  LEA.HI.X R31, R28, R27, R29, 0x7, P3 ;  /* 0x0000001b1c1f7211 */ /* 0x000fe400018f3c1d */
[C---:B------:R-:W-:Y:S02]  /*5950*/  IADD3 R28, P3, R30.reuse, UR12, RZ ;  /* 0x0000000c1e1c7c10 */ /* 0x040fe4000ff7e0ff */
[----:B------:R-:W-:-:S02]  /*5960*/  IADD3 R30, P5, P6, R30, UR12, R35 ;  /* 0x0000000c1e1e7c10 */ /* 0x000fc4000febe023 */
[----:B------:R-:W-:Y:S02]  /*5970*/  IADD3.X R29, R31, UR13, RZ, P3, !PT ;  /* 0x0000000d1f1d7c10 */ /* 0x000fe40009ffe4ff */
[--C-:B------:R-:W-:Y:S02]  /*5980*/  IADD3.X R27, R27, UR13, R34.reuse, P1, P0 ;  /* 0x0000000d1b1b7c10 */ /* 0x100fe40008fe0422 */
[----:B------:R-:W-:Y:S01]  /*5990*/  IADD3.X R31, R31, UR13, R34, P5, P6 ;  /* 0x0000000d1f1f7c10 */ /* 0x000fe2000afec422 */
[----:B------:R-:W-:Y:S06]  /*59a0*/  @!P2 BRA `(.L_x_32) ;  /* 0x0000005c0064a947 */ /* 0x000fec0003800000 */
[----:B------:R-:W-:Y:S01]  /*59b0*/  ULDC.64 UR12, c[0x0][0x5b8] ;  /* 0x00016e00000c7ab9 */ /* 0x000fe20000000a00 */
[----:B------:R-:W-:Y:S01]  /*59c0*/  ISETP.GE.AND P3, PT, R42, 0x1, PT ;  /* 0x000000012a00780c */ /* 0x000fe20003f66270 */
[----:B------:R-:W-:Y:S02]  /*59d0*/  UIMAD UR6, UR9, UR12, URZ ;  /* 0x0000000c090672a4 */ /* 0x000fe4000f8e023f */
[----:B------:R-:W-:Y:S01]  /*59e0*/  IMAD.U32 R35, RZ, RZ, UR12 ;  /* 0x0000000cff237e24 */ /* 0x000fe2000f8e00ff */
[----:B------:R-:W-:Y:S01]  /*59f0*/  ULDC.64 UR14, c[0x0][0x5a8] ;  /* 0x00016a00000e7ab9 */ /* 0x000fe20000000a00 */
[----:B------:R-:W-:Y:S01]  /*5a00*/  ISETP.LT.OR P1, PT, R41, 0x1, !P3 ;  /* 0x000000012900780c */ /* 0x000fe20005f21670 */
[----:B------:R-:W-:Y:S02]  /*5a10*/  UIMAD UR6, UR42, UR13, UR6 ;  /* 0x0000000d2a0672a4 */ /* 0x000fe4000f8e0206 */
[----:B------:R-:W-:Y:S01]  /*5a20*/  IMAD.WIDE.U32 R32, R35, UR42, R32 ;  /* 0x0000002a23207c25 */ /* 0x000fe2000f8e0020 */
[----:B------:R-:W-:Y:S01]  /*5a30*/  BSSY B1, `(.L_x_33) ;  /* 0x000000c000017945 */ /* 0x000fe20003800000 */
[----:B------:R-:W-:-:S02]  /*5a40*/  ULDC.64 UR12, c[0x0][0x5b0] ;  /* 0x00016c00000c7ab9 */ /* 0x000fc40000000a00 */
[----:B------:R-:W-:Y:S02]  /*5a50*/  IMAD.MOV.U32 R36, RZ, RZ, R32 ;  /* 0x000000ffff247224 */ /* 0x000fe400078e0020 */
[----:B------:R-:W-:Y:S02]  /*5a60*/  VIADD R37, R33, UR6 ;  /* 0x0000000621257c36 */ /* 0x000fe40008000000 */
[----:B------:R-:W-:Y:S02]  /*5a70*/  IMAD R34, R39, UR12, RZ ;  /* 0x0000000c27227c24 */ /* 0x000fe4000f8e02ff */
[----:B------:R-:W-:-:S04]  /*5a80*/  IMAD.WIDE.U32 R32, R43, UR12, R36 ;  /* 0x0000000c2b207c25 */ /* 0x000fc8000f8e0024 */
[--C-:B------:R-:W-:Y:S01]  /*5a90*/  IMAD R35, R43, UR13, R34.reuse ;  /* 0x0000000d2b237c24 */ /* 0x100fe2000f8e0222 */
[----:B------:R-:W-:Y:S02]  /*5aa0*/  IADD3 R32, P0, R32, UR14, RZ ;  /* 0x0000000e20207c10 */ /* 0x000fe4000ff1e0ff */
[----:B------:R-:W-:Y:S02]  /*5ab0*/  PRMT R34, RZ, 0x7610, R34 ;  /* 0x00007610ff227816 */ /* 0x000fe40000000022 */
[----:B------:R-:W-:Y:S01]  /*5ac0*/  IADD3.X R33, R33, UR15, R35, P0, !PT ;  /* 0x0000000f21217c10 */ /* 0x000fe200087fe423 */
[----:B------:R-:W-:Y:S08]  /*5ad0*/  @P1 BRA `(.L_x_34) ;  /* 0x0000000000041947 */ /* 0x000ff00003800000 */
[----:B------:R0:W5:Y:S02]  /*5ae0*/  LDG.E.U8 R34, desc[UR48][R32.64] ;  /* 0x0000003020227981 */ /* 0x000164000c1e1100 */
.L_x_34:
[----:B------:R-:W-:Y:S05]  /*5af0*/  BSYNC B1 ;  /* 0x0000000000017941 */ /* 0x000fea0003800000 */
.L_x_33:
[----:B-----5:R-:W-:Y:S01]  /*5b00*/  LOP3.LUT R34, R34, 0xff, RZ, 0xc0, !PT ;  /* 0x000000ff22227812 */ /* 0x020fe200078ec0ff */
[----:B------:R-:W-:Y:S01]  /*5b10*/  BSSY B1, `(.L_x_35) ;  /* 0x000000b000017945 */ /* 0x000fe20003800000 */
[----:B------:R-:W-:Y:S02]  /*5b20*/  ISETP.LT.OR P0, PT, R41, 0x2, !P3 ;  /* 0x000000022900780c */ /* 0x000fe40005f01670 */
[----:B------:R-:W-:-:S05]  /*5b30*/  F2FP.F16.E4M3.UNPACK_B R34, R34 ;  /* 0x00000022ff22723e */ /* 0x000fca00020006ff */
[----:B------:R-:W-:-:S05]  /*5b40*/  HADD2.F32 R34, -RZ, R34.H0_H0 ;  /* 0x20000022ff227230 */ /* 0x000fca0000004100 */
[----:B------:R-:W-:-:S04]  /*5b50*/  FMUL R35, R34, UR40 ;  /* 0x0000002822237c20 */ /* 0x000fc80008400000 */
[----:B------:R-:W-:Y:S01]  /*5b60*/  FFMA R35, R0, UR41, R35 ;  /* 0x0000002900237c23 */ /* 0x000fe20008000023 */
[----:B------:R-:W-:-:S04]  /*5b70*/  PRMT R0, RZ, 0x7610, R0 ;  /* 0x00007610ff007816 */ /* 0x000fc80000000000 */
[----:B------:R-:W-:-:S05]  /*5b80*/  F2FP.SATFINITE.E4M3.F32.PACK_AB_MERGE_C R35, RZ, R35, RZ ;  /* 0x00000023ff23723e */ /* 0x000fca00048070ff */
[----:B------:R1:W-:Y:S01]  /*5b90*/  @!P1 STG.E.U8 desc[UR48][R24.64], R35 ;  /* 0x0000002318009986 */ /* 0x0003e2000c101130 */
[----:B------:R-:W-:Y:S05]  /*5ba0*/  @P0 BRA `(.L_x_36) ;  /* 0x0000000000040947 */ /* 0x000fea0003800000 */
[----:B------:R2:W5:Y:S02]  /*5bb0*/  LDG.E.U8 R0, desc[UR48][R32.64+0x1] ;  /* 0x0000013020007981 */ /* 0x000564000c1e1100 */
.L_x_36:
[----:B------:R-:W-:Y:S05]  /*5bc0*/  BSYNC B1 ;  /* 0x0000000000017941 */ /* 0x000fea0003800000 */
.L_x_35:
[----:B-----5:R-:W-:Y:S01]  /*5bd0*/  LOP3.LUT R0, R0, 0xff, RZ, 0xc0, !PT ;  /* 0x000000ff00007812 */ /* 0x020fe200078ec0ff */
[----:B------:R-:W-:Y:S01]  /*5be0*/  BSSY B1, `(.L_x_37) ;  /* 0x0000013000017945 */ /* 0x000fe20003800000 */
[----:B------:R-:W-:Y:S02]  /*5bf0*/  IADD3 R47, P1, R43, 0x8, RZ ;  /* 0x000000082b2f7810 */ /* 0x000fe40007f3e0ff */
[----:B------:R-:W-:Y:S02]  /*5c00*/  F2FP.F16.E4M3.UNPACK_B R0, R0 ;  /* 0x00000000ff00723e */ /* 0x000fe400020006ff */
[----:B------:R-:W-:Y:S01]  /*5c10*/  ISETP.GE.AND P2, PT, R42, 0x9, PT ;  /* 0x000000092a00780c */ /* 0x000fe20003f46270 */
[----:B------:R-:W-:Y:S02]  /*5c20*/  IMAD.X R34, RZ, RZ, R39, P1 ;  /* 0x000000ffff227224 */ /* 0x000fe400008e0627 */
[----:B------:R-:W-:Y:S01]  /*5c30*/  HADD2.F32 R0, -RZ, R0.H0_H0 ;  /* 0x20000000ff007230 */ /* 0x000fe20000004100 */
[----:B------:R-:W-:-:S04]  /*5c40*/  ISETP.LT.OR P5, PT, R41, 0x1, !P2 ;  /* 0x000000012900780c */ /* 0x000fc800057a1670 */
[----:B------:R-:W-:Y:S01]  /*5c50*/  FMUL R45, R0, UR40 ;  /* 0x00000028002d7c20 */ /* 0x000fe20008400000 */
[----:B------:R-:W-:Y:S02]  /*5c60*/  IMAD R0, R34, UR12, RZ ;  /* 0x0000000c22007c24 */ /* 0x000fe4000f8e02ff */
[----:B-1----:R-:W-:-:S04]  /*5c70*/  IMAD.WIDE.U32 R34, R47, UR12, R36 ;  /* 0x0000000c2f227c25 */ /* 0x002fc8000f8e0024 */
[----:B------:R-:W-:Y:S01]  /*5c80*/  FFMA R45, R2, UR41, R45 ;  /* 0x00000029022d7c23 */ /* 0x000fe2000800002d */
[----:B------:R-:W-:Y:S01]  /*5c90*/  IMAD R47, R47, UR13, R0 ;  /* 0x0000000d2f2f7c24 */ /* 0x000fe2000f8e0200 */
[----:B------:R-:W-:-:S03]  /*5ca0*/  IADD3 R34, P1, R34, UR14, RZ ;  /* 0x0000000e22227c10 */ /* 0x000fc6000ff3e0ff */
[----:B------:R-:W-:Y:S02]  /*5cb0*/  F2FP.SATFINITE.E4M3.F32.PACK_AB_MERGE_C R45, RZ, R45, RZ ;  /* 0x0000002dff2d723e */ /* 0x000fe400048070ff */
[----:B------:R-:W-:Y:S02]  /*5cc0*/  IADD3.X R35, R35, UR15, R47, P1, !PT ;  /* 0x0000000f23237c10 */ /* 0x000fe40008ffe42f */
[----:B------:R-:W-:Y:S01]  /*5cd0*/  PRMT R0, RZ, 0x7610, R0 ;  /* 0x00007610ff007816 */ /* 0x000fe20000000000 */
[----:B------:R1:W-:Y:S01]  /*5ce0*/  @!P0 STG.E.U8 desc[UR48][R24.64+0x1], R45 ;  /* 0x0000012d18008986 */ /* 0x0003e2000c101130 */
[----:B------:R-:W-:Y:S05]  /*5cf0*/  @P5 BRA `(.L_x_38) ;  /* 0x0000000000045947 */ /* 0x000fea0003800000 */
[----:B------:R3:W5:Y:S02]  /*5d00*/  LDG.E.U8 R0, desc[UR48][R34.64] ;  /* 0x0000003022007981 */ /* 0x000764000c1e1100 */
.L_x_38:
[----:B------:R-:W-:Y:S05]  /*5d10*/  BSYNC B1 ;  /* 0x0000000000017941 */ /* 0x000fea0003800000 */
.L_x_37:
[----:B-----5:R-:W-:Y:S01]  /*5d20*/  LOP3.LUT R0, R0, 0xff, RZ, 0xc0, !PT ;  /* 0x000000ff00007812 */ /* 0x020fe200078ec0ff */
[----:B------:R-:W-:Y:S01]  /*5d30*/  BSSY B1, `(.L_x_39) ;  /* 0x000000b000017945 */ /* 0x000fe20003800000 */
[----:B------:R-:W-:Y:S02]  /*5d40*/  ISETP.LT.OR P0, PT, R41, 0x2, !P2 ;  /* 0x000000022900780c */ /* 0x000fe40005701670 */
[----:B------:R-:W-:-:S05]  /*5d50*/  F2FP.F16.E4M3.UNPACK_B R0, R0 ;  /* 0x00000000ff00723e */ /* 0x000fca00020006ff */
[----:B------:R-:W-:-:S05]  /*5d60*/  HADD2.F32 R0, -RZ, R0.H0_H0 ;  /* 0x20000000ff007230 */ /* 0x000fca0000004100 */
[----:B------:R-:W-:-:S04]  /*5d70*/  FMUL R0, R0, UR40 ;  /* 0x0000002800007c20 */ /* 0x000fc80008400000 */
[----:B------:R-:W-:-:S05]  /*5d80*/  FFMA R0, R3, UR41, R0 ;  /* 0x0000002903007c23 */ /* 0x000fca0008000000 */
[----:B------:R-:W-:Y:S02]  /*5d90*/  F2FP.SATFINITE.E4M3.F32.PACK_AB_MERGE_C R3, RZ, R0, RZ ;  /* 0x00000000ff03723e */ /* 0x000fe400048070ff */
[----:B------:R-:W-:-:S03]  /*5da0*/  PRMT R0, RZ, 0x7610, R0 ;  /* 0x00007610ff007816 */ /* 0x000fc60000000000 */
[----:B------:R4:W-:Y:S01]  /*5db0*/  @!P5 STG.E.U8 desc[UR48][R26.64], R3 ;  /* 0x000000031a00d986 */ /* 0x0009e2000c101130 */
[----:B------:R-:W-:Y:S05]  /*5dc0*/  @P0 BRA `(.L_x_40) ;  /* 0x0000000000040947 */ /* 0x000fea0003800000 */
[----:B------:R0:W5:Y:S02]  /*5dd0*/  LDG.E.U8 R0, desc[UR48][R34.64+0x1] ;  /* 0x0000013022007981 */ /* 0x000164000c1e1100 */
.L_x_40:
[----:B------:R-:W-:Y:S05]  /*5de0*/  BSYNC B1 ;  /* 0x0000000000017941 */ /* 0x000fea0003800000 */
.L_x_39:
[----:B-----5:R-:W-:Y:S01]  /*5df0*/  LOP3.LUT R0, R0, 0xff, RZ, 0xc0, !PT ;  /* 0x000000ff00007812 */ /* 0x020fe200078ec0ff */
[----:B------:R-:W-:Y:S01]  /*5e00*/  BSSY B1, `(.L_x_41) ;  /* 0x000000b000017945 */ /* 0x000fe20003800000 */
[----:B------:R-:W-:Y:S02]  /*5e10*/  ISETP.LT.OR P1, PT, R41, 0x9, !P3 ;  /* 0x000000092900780c */ /* 0x000fe40005f21670 */
[----:B------:R-:W-:-:S05]  /*5e20*/  F2FP.F16.E4M3.UNPACK_B R0, R0 ;  /* 0x00000000ff00723e */ /* 0x000fca00020006ff */
[----:B------:R-:W-:-:S05]  /*5e30*/  HADD2.F32 R0, -RZ, R0.H0_H0 ;  /* 0x20000000ff007230 */ /* 0x000fca0000004100 */
[----:B----4-:R-:W-:Y:S01]  /*5e40*/  FMUL R3, R0, UR40 ;  /* 0x0000002800037c20 */ /* 0x010fe20008400000 */
[----:B------:R-:W-:-:S03]  /*5e50*/  PRMT R0, RZ, 0x7610, R0 ;  /* 0x00007610ff007816 */ /* 0x000fc60000000000 */
[----:B------:R-:W-:-:S05]  /*5e60*/  FFMA R3, R4, UR41, R3 ;  /* 0x0000002904037c23 */ /* 0x000fca0008000003 */
[----:B------:R-:W-:-:S05]  /*5e70*/  F2FP.SATFINITE.E4M3.F32.PACK_AB_MERGE_C R3, RZ, R3, RZ ;  /* 0x00000003ff03723e */ /* 0x000fca00048070ff */
[----:B------:R4:W-:Y:S01]  /*5e80*/  @!P0 STG.E.U8 desc[UR48][R26.64+0x1], R3 ;  /* 0x000001031a008986 */ /* 0x0009e2000c101130 */
[----:B------:R-:W-:Y:S05]  /*5e90*/  @P1 BRA `(.L_x_42) ;  /* 0x0000000000041947 */ /* 0x000fea0003800000 */
[----:B------:R0:W5:Y:S02]  /*5ea0*/  LDG.E.U8 R0, desc[UR48][R32.64+0x8] ;  /* 0x0000083020007981 */ /* 0x000164000c1e1100 */
.L_x_42:
[----:B------:R-:W-:Y:S05]  /*5eb0*/  BSYNC B1 ;  /* 0x0000000000017941 */ /* 0x000fea0003800000 */
.L_x_41:
[----:B-----5:R-:W-:Y:S01]  /*5ec0*/  LOP3.LUT R0, R0, 0xff, RZ, 0xc0, !PT ;  /* 0x000000ff00007812 */ /* 0x020fe200078ec0ff */
[----:B------:R-:W-:Y:S01]  /*5ed0*/  BSSY B1, `(.L_x_43) ;  /* 0x000000b000017945 */ /* 0x000fe20003800000 */
[----:B------:R-:W-:Y:S02]  /*5ee0*/  ISETP.LT.OR P0, PT, R41, 0xa, !P3 ;  /* 0x0000000a2900780c */ /* 0x000fe40005f01670 */
[----:B------:R-:W-:-:S05]  /*5ef0*/  F2FP.F16.E4M3.UNPACK_B R0, R0 ;  /* 0x00000000ff00723e */ /* 0x000fca00020006ff */
[----:B------:R-:W-:-:S05]  /*5f00*/  HADD2.F32 R0, -RZ, R0.H0_H0 ;  /* 0x20000000ff007230 */ /* 0x000fca0000004100 */
[----:B------:R-:W-:-:S04]  /*5f10*/  FMUL R0, R0, UR40 ;  /* 0x0000002800007c20 */ /* 0x000fc80008400000 */
[----:B------:R-:W-:-:S05]  /*5f20*/  FFMA R0, R5, UR41, R0 ;  /* 0x0000002905007c23 */ /* 0x000fca0008000000 */
[----:B----4-:R-:W-:Y:S02]  /*5f30*/  F2FP.SATFINITE.E4M3.F32.PACK_AB_MERGE_C R3, RZ, R0, RZ ;  /* 0x00000000ff03723e */ /* 0x010fe400048070ff */
[----:B------:R-:W-:-:S03]  /*5f40*/  PRMT R0, RZ, 0x7610, R0 ;  /* 0x00007610ff007816 */ /* 0x000fc60000000000 */
[----:B------:R4:W-:Y:S01]  /*5f50*/  @!P1 STG.E.U8 desc[UR48][R24.64+0x8], R3 ;  /* 0x0000080318009986 */ /* 0x0009e2000c101130 */
[----:B------:R-:W-:Y:S05]  /*5f60*/  @P0 BRA `(.L_x_44) ;  /* 0x0000000000040947 */ /* 0x000fea0003800000 */
[----:B------:R0:W5:Y:S02]  /*5f70*/  LDG.E.U8 R0, desc[UR48][R32.64+0x9] ;  /* 0x0000093020007981 */ /* 0x000164000c1e1100 */
.L_x_44:
[----:B------:R-:W-:Y:S05]  /*5f80*/  BSYNC B1 ;  /* 0x0000000000017941 */ /* 0x000fea0003800000 */
.L_x_43:
        /* <DEDUP_REMOVED lines=12> */
.L_x_46:
[----:B------:R-:W-:Y:S05]  /*6050*/  BSYNC B1 ;  /* 0x0000000000017941 */ /* 0x000fea0003800000 */
.L_x_45:
        /* <DEDUP_REMOVED lines=12> */
.L_x_48:
[----:B------:R-:W-:Y:S05]  /*6120*/  BSYNC B1 ;  /* 0x0000000000017941 */ /* 0x000fea0003800000 */
.L_x_47:
        /* <DEDUP_REMOVED lines=10> */
[----:B----4-:R-:W-:-:S04]  /*61d0*/  IMAD.WIDE.U32 R2, R7, UR12, R36 ;  /* 0x0000000c07027c25 */ /* 0x010fc8000f8e0024 */
        /* <DEDUP_REMOVED lines=9> */
.L_x_50:
[----:B------:R-:W-:Y:S05]  /*6270*/  BSYNC B1 ;  /* 0x0000000000017941 */ /* 0x000fea0003800000 */
.L_x_49:
        /* <DEDUP_REMOVED lines=12> */
.L_x_52:
[----:B------:R-:W-:Y:S05]  /*6340*/  BSYNC B1 ;  /* 0x0000000000017941 */ /* 0x000fea0003800000 */
.L_x_51:
[----:B-----5:R-:W-:Y:S01]  /*6350*/  LOP3.LUT R0, R0, 0xff, RZ, 0xc0, !PT ;  /* 0x000000ff00007812 */ /* 0x020fe200078ec0ff */
[----:B------:R-:W-:Y:S01]  /*6360*/  BSSY B1, `(.L_x_53) ;  /* 0x0000013000017945 */ /* 0x000fe20003800000 */
[----:B------:R-:W-:Y:S02]  /*6370*/  IADD3 R43, P0, R43, 0x88, RZ ;  /* 0x000000882b2b7810 */ /* 0x000fe40007f1e0ff */
[----:B------:R-:W-:-:S03]  /*6380*/  F2FP.F16.E4M3.UNPACK_B R0, R0 ;  /* 0x00000000ff00723e */ /* 0x000fc600020006ff */
[----:B------:R-:W-:Y:S01]  /*6390*/  IMAD.X R38, RZ, RZ, R39, P0 ;  /* 0x000000ffff267224 */ /* 0x000fe200000e0627 */
[----:B------:R-:W-:Y:S01]  /*63a0*/  ISETP.GE.AND P0, PT, R42, 0x89, PT ;  /* 0x000000892a00780c */ /* 0x000fe20003f06270 */
[----:B------:R-:W-:Y:S02]  /*63b0*/  HADD2.F32 R0, -RZ, R0.H0_H0 ;  /* 0x20000000ff007230 */ /* 0x000fe40000004100 */
[----:B------:R-:W-:Y:S02]  /*63c0*/  IMAD R38, R38, UR12, RZ ;  /* 0x0000000c26267c24 */ /* 0x000fe4000f8e02ff */
[----:B------:R-:W-:-:S04]  /*63d0*/  IMAD.WIDE.U32 R36, R43, UR12, R36 ;  /* 0x0000000c2b247c25 */ /* 0x000fc8000f8e0024 */
[----:B----4-:R-:W-:Y:S01]  /*63e0*/  FMUL R5, R0, UR40 ;  /* 0x0000002800057c20 */ /* 0x010fe20008400000 */
[----:B------:R-:W-:Y:S01]  /*63f0*/  PRMT R0, RZ, 0x7610, R0 ;  /* 0x00007610ff007816 */ /* 0x000fe20000000000 */
[----:B------:R-:W-:Y:S02]  /*6400*/  IMAD R43, R43, UR13, R38 ;  /* 0x0000000d2b2b7c24 */ /* 0x000fe4000f8e0226 */
[----:B------:R-:W-:Y:S01]  /*6410*/  FFMA R5, R10, UR41, R5 ;  /* 0x000000290a057c23 */ /* 0x000fe20008000005 */
[----:B------:R-:W-:-:S04]  /*6420*/  IADD3 R4, P6, R36, UR14, RZ ;  /* 0x0000000e24047c10 */ /* 0x000fc8000ffde0ff */
[----:B------:R-:W-:Y:S02]  /*6430*/  F2FP.SATFINITE.E4M3.F32.PACK_AB_MERGE_C R7, RZ, R5, RZ ;  /* 0x00000005ff07723e */ /* 0x000fe400048070ff */
[----:B------:R-:W-:-:S03]  /*6440*/  IADD3.X R5, R37, UR15, R43, P6, !PT ;  /* 0x0000000f25057c10 */ /* 0x000fc6000b7fe42b */
[----:B------:R4:W-:Y:S01]  /*6450*/  @!P5 STG.E.U8 desc[UR48][R28.64+0x1], R7 ;  /* 0x000001071c00d986 */ /* 0x0009e2000c101130 */
[----:B------:R-:W-:-:S13]  /*6460*/  ISETP.LT.OR P5, PT, R41, 0x1, !P0 ;  /* 0x000000012900780c */ /* 0x000fda00047a1670 */
[----:B----4-:R-:W-:Y:S05]  /*6470*/  @P5 BRA `(.L_x_54) ;  /* 0x0000000000045947 */ /* 0x010fea0003800000 */
[----:B------:R4:W5:Y:S02]  /*6480*/  LDG.E.U8 R0, desc[UR48][R4.64] ;  /* 0x0000003004007981 */ /* 0x000964000c1e1100 */
.L_x_54:
[----:B------:R-:W-:Y:S05]  /*6490*/  BSYNC B1 ;  /* 0x0000000000017941 */ /* 0x000fea0003800000 */
.L_x_53:
        /* <DEDUP_REMOVED lines=12> */
.L_x_56:
[----:B------:R-:W-:Y:S05]  /*6560*/  BSYNC B1 ;  /* 0x0000000000017941 */ /* 0x000fea0003800000 */
.L_x_55:
[----:B-----5:R-:W-:Y:S01]  /*6570*/  LOP3.LUT R0, R0, 0xff, RZ, 0xc0, !PT ;  /* 0x000000ff00007812 */ /* 0x020fe200078ec0ff */
[----:B------:R-:W-:Y:S01]  /*6580*/  BSSY B1, `(.L_x_57) ;  /* 0x000000b000017945 */ /* 0x000fe20003800000 */
[----:B------:R-:W-:Y:S02]  /*6590*/  ISETP.LT.OR P5, PT, R41, 0x9, !P1 ;  /* 0x000000092900780c */ /* 0x000fe40004fa1670 */
[----:B------:R-:W-:-:S05]  /*65a0*/  F2FP.F16.E4M3.UNPACK_B R0, R0 ;  /* 0x00000000ff00723e */ /* 0x000fca00020006ff */
[----:B------:R-:W-:-:S05]  /*65b0*/  HADD2.F32 R0, -RZ, R0.H0_H0 ;  /* 0x20000000ff007230 */ /* 0x000fca0000004100 */
[----:B0-----:R-:W-:Y:S01]  /*65c0*/  FMUL R7, R0, UR40 ;  /* 0x0000002800077c20 */ /* 0x001fe20008400000 */
[----:B------:R-:W-:-:S03]  /*65d0*/  PRMT R0, RZ, 0x7610, R0 ;  /* 0x00007610ff007816 */ /* 0x000fc60000000000 */
[----:B------:R-:W-:-:S05]  /*65e0*/  FFMA R7, R12, UR41, R7 ;  /* 0x000000290c077c23 */ /* 0x000fca0008000007 */
[----:B------:R-:W-:-:S05]  /*65f0*/  F2FP.SATFINITE.E4M3.F32.PACK_AB_MERGE_C R7, RZ, R7, RZ ;  /* 0x00000007ff07723e */ /* 0x000fca00048070ff */
[----:B------:R0:W-:Y:S01]  /*6600*/  @!P6 STG.E.U8 desc[UR48][R30.64+0x1], R7 ;  /* 0x000001071e00e986 */ /* 0x0001e2000c101130 */
[----:B------:R-:W-:Y:S05]  /*6610*/  @P5 BRA `(.L_x_58) ;  /* 0x0000000000045947 */ /* 0x000fea0003800000 */
[----:B------:R0:W5:Y:S02]  /*6620*/  LDG.E.U8 R0, desc[UR48][R2.64+0x8] ;  /* 0x0000083002007981 */ /* 0x000164000c1e1100 */
.L_x_58:
[----:B------:R-:W-:Y:S05]  /*6630*/  BSYNC B1 ;  /* 0x0000000000017941 */ /* 0x000fea0003800000 */
.L_x_57:
[----:B-----5:R-:W-:Y:S01]  /*6640*/  LOP3.LUT R0, R0, 0xff, RZ, 0xc0, !PT ;  /* 0x000000ff00007812 */ /* 0x020fe200078ec0ff */
[----:B------:R-:W-:Y:S01]  /*6650*/  BSSY B1, `(.L_x_59) ;  /* 0x000000b000017945 */ /* 0x000fe20003800000 */
[----:B------:R-:W-:Y:S02]  /*6660*/  ISETP.LT.OR P6, PT, R41, 0xa, !P1 ;  /* 0x0000000a2900780c */ /* 0x000fe40004fc1670 */
[----:B------:R-:W-:-:S05]  /*6670*/  F2FP.F16.E4M3.UNPACK_B R0, R0 ;  /* 0x00000000ff00723e */ /* 0x000fca00020006ff */
[----:B------:R-:W-:-:S05]  /*6680*/  HADD2.F32 R0, -RZ, R0.H0_H0 ;  /* 0x20000000ff007230 */ /* 0x000fca0000004100 */
[----:B------:R-:W-:-:S04]  /*6690*/  FMUL R0, R0, UR40 ;  /* 0x0000002800007c20 */ /* 0x000fc80008400000 */
[----:B------:R-:W-:-:S05]  /*66a0*/  FFMA R0, R13, UR41, R0 ;  /* 0x000000290d007c23 */ /* 0x000fca0008000000 */
[----:B0-----:R-:W-:Y:S02]  /*66b0*/  F2FP.SATFINITE.E4M3.F32.PACK_AB_MERGE_C R7, RZ, R0, RZ ;  /* 0x00000000ff07723e */ /* 0x001fe400048070ff */
[----:B------:R-:W-:-:S03]  /*66c0*/  PRMT R0, RZ, 0x7610, R0 ;  /* 0x00007610ff007816 */ /* 0x000fc60000000000 */
[----:B------:R0:W-:Y:S01]  /*66d0*/  @!P5 STG.E.U8 desc[UR48][R28.64+0x8], R7 ;  /* 0x000008071c00d986 */ /* 0x0001e2000c101130 */
[----:B------:R-:W-:Y:S05]  /*66e0*/  @P6 BRA `(.L_x_60) ;  /* 0x0000000000046947 */ /* 0x000fea0003800000 */
[----:B------:R0:W5:Y:S02]  /*66f0*/  LDG.E.U8 R0, desc[UR48][R2.64+0x9] ;  /* 0x0000093002007981 */ /* 0x000164000c1e1100 */
.L_x_60:
[----:B------:R-:W-:Y:S05]  /*6700*/  BSYNC B1 ;  /* 0x0000000000017941 */ /* 0x000fea0003800000 */
.L_x_59:
        /* <DEDUP_REMOVED lines=12> */
.L_x_62:
[----:B------:R-:W-:Y:S05]  /*67d0*/  BSYNC B1 ;  /* 0x0000000000017941 */ /* 0x000fea0003800000 */
.L_x_61:
        /* <DEDUP_REMOVED lines=12> */
.L_x_64:
[----:B------:R-:W-:Y:S05]  /*68a0*/  BSYNC B1 ;  /* 0x0000000000017941 */ /* 0x000fea0003800000 */
.L_x_63:
        /* <DEDUP_REMOVED lines=12> */
.L_x_66:
[----:B------:R-:W-:Y:S05]  /*6970*/  BSYNC B1 ;  /* 0x0000000000017941 */ /* 0x000fea0003800000 */
.L_x_65:
        /* <DEDUP_REMOVED lines=12> */
.L_x_68:
[----:B------:R-:W-:Y:S05]  /*6a40*/  BSYNC B1 ;  /* 0x0000000000017941 */ /* 0x000fea0003800000 */
.L_x_67:
        /* <DEDUP_REMOVED lines=12> */
.L_x_70:
[----:B------:R-:W-:Y:S05]  /*6b10*/  BSYNC B1 ;  /* 0x0000000000017941 */ /* 0x000fea0003800000 */
.L_x_69:
        /* <DEDUP_REMOVED lines=12> */
.L_x_72:
[----:B------:R-:W-:Y:S05]  /*6be0*/  BSYNC B1 ;  /* 0x0000000000017941 */ /* 0x000fea0003800000 */
.L_x_71:
        /* <DEDUP_REMOVED lines=12> */
.L_x_74:
[----:B------:R-:W-:Y:S05]  /*6cb0*/  BSYNC B1 ;  /* 0x0000000000017941 */ /* 0x000fea0003800000 */
.L_x_73:
        /* <DEDUP_REMOVED lines=12> */
.L_x_76:
[----:B------:R-:W-:Y:S05]  /*6d80*/  BSYNC B1 ;  /* 0x0000000000017941 */ /* 0x000fea0003800000 */
.L_x_75:
        /* <DEDUP_REMOVED lines=12> */
.L_x_78:
[----:B------:R-:W-:Y:S05]  /*6e50*/  BSYNC B1 ;  /* 0x0000000000017941 */ /* 0x000fea0003800000 */
.L_x_77:
        /* <DEDUP_REMOVED lines=12> */
.L_x_80:
[----:B------:R-:W-:Y:S05]  /*6f20*/  BSYNC B1 ;  /* 0x0000000000017941 */ /* 0x000fea0003800000 */
.L_x_79:
        /* <DEDUP_REMOVED lines=12> */
.L_x_82:
[----:B------:R-:W-:Y:S05]  /*6ff0*/  BSYNC B1 ;  /* 0x0000000000017941 */ /* 0x000fea0003800000 */
.L_x_81:
        /* <DEDUP_REMOVED lines=12> */
.L_x_84:
[----:B------:R-:W-:Y:S05]  /*70c0*/  BSYNC B1 ;  /* 0x0000000000017941 */ /* 0x000fea0003800000 */
.L_x_83:
        /* <DEDUP_REMOVED lines=12> */
.L_x_86:
[----:B------:R-:W-:Y:S05]  /*7190*/  BSYNC B1 ;  /* 0x0000000000017941 */ /* 0x000fea0003800000 */
.L_x_85:
        /* <DEDUP_REMOVED lines=12> */
.L_x_88:
[----:B------:R-:W-:Y:S05]  /*7260*/  BSYNC B1 ;  /* 0x0000000000017941 */ /* 0x000fea0003800000 */
.L_x_87:
        /* <DEDUP_REMOVED lines=12> */
.L_x_90:
[----:B------:R-:W-:Y:S05]  /*7330*/  BSYNC B1 ;  /* 0x0000000000017941 */ /* 0x000fea0003800000 */
.L_x_89:
        /* <DEDUP_REMOVED lines=12> */
.L_x_92:
[----:B------:R-:W-:Y:S05]  /*7400*/  BSYNC B1 ;  /* 0x0000000000017941 */ /* 0x000fea0003800000 */
.L_x_91:
        /* <DEDUP_REMOVED lines=12> */
.L_x_94:
[----:B------:R-:W-:Y:S05]  /*74d0*/  BSYNC B1 ;  /* 0x0000000000017941 */ /* 0x000fea0003800000 */
.L_x_93:
        /* <DEDUP_REMOVED lines=12> */
.L_x_96:
[----:B------:R-:W-:Y:S05]  /*75a0*/  BSYNC B1 ;  /* 0x0000000000017941 */ /* 0x000fea0003800000 */
.L_x_95:
        /* <DEDUP_REMOVED lines=12> */
.L_x_98:
[----:B------:R-:W-:Y:S05]  /*7670*/  BSYNC B1 ;  /* 0x0000000000017941 */ /* 0x000fea0003800000 */
.L_x_97:
        /* <DEDUP_REMOVED lines=12> */
.L_x_100:
[----:B------:R-:W-:Y:S05]  /*7740*/  BSYNC B1 ;  /* 0x0000000000017941 */ /* 0x000fea0003800000 */
.L_x_99:
        /* <DEDUP_REMOVED lines=12> */
.L_x_102:
[----:B------:R-:W-:Y:S05]  /*7810*/  BSYNC B1 ;  /* 0x0000000000017941 */ /* 0x000fea0003800000 */
.L_x_101:
        /* <DEDUP_REMOVED lines=12> */
.L_x_104:
[----:B------:R-:W-:Y:S05]  /*78e0*/  BSYNC B1 ;  /* 0x0000000000017941 */ /* 0x000fea0003800000 */
.L_x_103:
        /* <DEDUP_REMOVED lines=12> */
.L_x_106:
[----:B------:R-:W-:Y:S05]  /*79b0*/  BSYNC B1 ;  /* 0x0000000000017941 */ /* 0x000fea0003800000 */
.L_x_105:
        /* <DEDUP_REMOVED lines=12> */
.L_x_108:
[----:B------:R-:W-:Y:S05]  /*7a80*/  BSYNC B1 ;  /* 0x0000000000017941 */ /* 0x000fea0003800000 */
.L_x_107:
        /* <DEDUP_REMOVED lines=12> */
.L_x_110:
[----:B------:R-:W-:Y:S05]  /*7b50*/  BSYNC B1 ;  /* 0x0000000000017941 */ /* 0x000fea0003800000 */
.L_x_109:
        /* <DEDUP_REMOVED lines=12> */
.L_x_112:
[----:B------:R-:W-:Y:S05]  /*7c20*/  BSYNC B1 ;  /* 0x0000000000017941 */ /* 0x000fea0003800000 */
.L_x_111:
        /* <DEDUP_REMOVED lines=12> */
.L_x_114:
[----:B------:R-:W-:Y:S05]  /*7cf0*/  BSYNC B1 ;  /* 0x0000000000017941 */ /* 0x000fea0003800000 */
.L_x_113:
        /* <DEDUP_REMOVED lines=12> */
.L_x_116:
[----:B------:R-:W-:Y:S05]  /*7dc0*/  BSYNC B1 ;  /* 0x0000000000017941 */ /* 0x000fea0003800000 */
.L_x_115:
        /* <DEDUP_REMOVED lines=12> */
.L_x_118:
[----:B------:R-:W-:Y:S05]  /*7e90*/  BSYNC B1 ;  /* 0x0000000000017941 */ /* 0x000fea0003800000 */
.L_x_117:
        /* <DEDUP_REMOVED lines=12> */
.L_x_120:
[----:B------:R-:W-:Y:S05]  /*7f60*/  BSYNC B1 ;  /* 0x0000000000017941 */ /* 0x000fea0003800000 */
.L_x_119:
        /* <DEDUP_REMOVED lines=12> */
.L_x_122:
[----:B------:R-:W-:Y:S05]  /*8030*/  BSYNC B1 ;  /* 0x0000000000017941 */ /* 0x000fea0003800000 */
.L_x_121:
        /* <DEDUP_REMOVED lines=12> */
.L_x_124:
[----:B------:R-:W-:Y:S05]  /*8100*/  BSYNC B1 ;  /* 0x0000000000017941 */ /* 0x000fea0003800000 */
.L_x_123:
        /* <DEDUP_REMOVED lines=12> */
.L_x_126:
[----:B------:R-:W-:Y:S05]  /*81d0*/  BSYNC B1 ;  /* 0x0000000000017941 */ /* 0x000fea0003800000 */
.L_x_125:
        /* <DEDUP_REMOVED lines=12> */
.L_x_128:
[----:B------:R-:W-:Y:S05]  /*82a0*/  BSYNC B1 ;  /* 0x0000000000017941 */ /* 0x000fea0003800000 */
.L_x_127:
        /* <DEDUP_REMOVED lines=12> */
.L_x_130:
[----:B------:R-:W-:Y:S05]  /*8370*/  BSYNC B1 ;  /* 0x0000000000017941 */ /* 0x000fea0003800000 */
.L_x_129:
        /* <DEDUP_REMOVED lines=12> */
.L_x_132:
[----:B------:R-:W-:Y:S05]  /*8440*/  BSYNC B1 ;  /* 0x0000000000017941 */ /* 0x000fea0003800000 */
.L_x_131:
        /* <DEDUP_REMOVED lines=12> */
.L_x_134:
[----:B------:R-:W-:Y:S05]  /*8510*/  BSYNC B1 ;  /* 0x0000000000017941 */ /* 0x000fea0003800000 */
.L_x_133:
        /* <DEDUP_REMOVED lines=12> */
.L_x_136:
[----:B------:R-:W-:Y:S05]  /*85e0*/  BSYNC B1 ;  /* 0x0000000000017941 */ /* 0x000fea0003800000 */
.L_x_135:
        /* <DEDUP_REMOVED lines=12> */
.L_x_138:
[----:B------:R-:W-:Y:S05]  /*86b0*/  BSYNC B1 ;  /* 0x0000000000017941 */ /* 0x000fea0003800000 */
.L_x_137:
        /* <DEDUP_REMOVED lines=12> */
.L_x_140:
[----:B------:R-:W-:Y:S05]  /*8780*/  BSYNC B1 ;  /* 0x0000000000017941 */ /* 0x000fea0003800000 */
.L_x_139:
        /* <DEDUP_REMOVED lines=12> */
.L_x_142:
[----:B------:R-:W-:Y:S05]  /*8850*/  BSYNC B1 ;  /* 0x0000000000017941 */ /* 0x000fea0003800000 */
.L_x_141:
        /* <DEDUP_REMOVED lines=12> */
.L_x_144:
[----:B------:R-:W-:Y:S05]  /*8920*/  BSYNC B1 ;  /* 0x0000000000017941 */ /* 0x000fea0003800000 */
.L_x_143:
        /* <DEDUP_REMOVED lines=12> */
.L_x_146:
[----:B------:R-:W-:Y:S05]  /*89f0*/  BSYNC B1 ;  /* 0x0000000000017941 */ /* 0x000fea0003800000 */
.L_x_145:
        /* <DEDUP_REMOVED lines=12> */
.L_x_148:
[----:B------:R-:W-:Y:S05]  /*8ac0*/  BSYNC B1 ;  /* 0x0000000000017941 */ /* 0x000fea0003800000 */
.L_x_147:
        /* <DEDUP_REMOVED lines=12> */
.L_x_150:
[----:B------:R-:W-:Y:S05]  /*8b90*/  BSYNC B1 ;  /* 0x0000000000017941 */ /* 0x000fea0003800000 */
.L_x_149:
        /* <DEDUP_REMOVED lines=12> */
.L_x_152:
[----:B------:R-:W-:Y:S05]  /*8c60*/  BSYNC B1 ;  /* 0x0000000000017941 */ /* 0x000fea0003800000 */
.L_x_151:
        /* <DEDUP_REMOVED lines=12> */
.L_x_154:
[----:B------:R-:W-:Y:S05]  /*8d30*/  BSYNC B1 ;  /* 0x0000000000017941 */ /* 0x000fea0003800000 */
.L_x_153:
        /* <DEDUP_REMOVED lines=12> */
.L_x_156:
[----:B------:R-:W-:Y:S05]  /*8e00*/  BSYNC B1 ;  /* 0x0000000000017941 */ /* 0x000fea0003800000 */
.L_x_155:
        /* <DEDUP_REMOVED lines=12> */
.L_x_158:
[----:B------:R-:W-:Y:S05]  /*8ed0*/  BSYNC B1 ;  /* 0x0000000000017941 */ /* 0x000fea0003800000 */
.L_x_157:
        /* <DEDUP_REMOVED lines=12> */
.L_x_160:
[----:B------:R-:W-:Y:S05]  /*8fa0*/  BSYNC B1 ;  /* 0x0000000000017941 */ /* 0x000fea0003800000 */
.L_x_159:
        /* <DEDUP_REMOVED lines=12> */
.L_x_162:
[----:B------:R-:W-:Y:S05]  /*9070*/  BSYNC B1 ;  /* 0x0000000000017941 */ /* 0x000fea0003800000 */
.L_x_161:
        /* <DEDUP_REMOVED lines=12> */
.L_x_164:
[----:B------:R-:W-:Y:S05]  /*9140*/  BSYNC B1 ;  /* 0x0000000000017941 */ /* 0x000fea0003800000 */
.L_x_163:
        /* <DEDUP_REMOVED lines=12> */
.L_x_166:
[----:B------:R-:W-:Y:S05]  /*9210*/  BSYNC B1 ;  /* 0x0000000000017941 */ /* 0x000fea0003800000 */
.L_x_165:
        /* <DEDUP_REMOVED lines=12> */
.L_x_168:
[----:B------:R-:W-:Y:S05]  /*92e0*/  BSYNC B1 ;  /* 0x0000000000017941 */ /* 0x000fea0003800000 */
.L_x_167:
        /* <DEDUP_REMOVED lines=12> */
.L_x_170:
[----:B------:R-:W-:Y:S05]  /*93b0*/  BSYNC B1 ;  /* 0x0000000000017941 */ /* 0x000fea0003800000 */
.L_x_169:
        /* <DEDUP_REMOVED lines=12> */
.L_x_172:
[----:B------:R-:W-:Y:S05]  /*9480*/  BSYNC B1 ;  /* 0x0000000000017941 */ /* 0x000fea0003800000 */
.L_x_171:
        /* <DEDUP_REMOVED lines=12> */
.L_x_174:
[----:B------:R-:W-:Y:S05]  /*9550*/  BSYNC B1 ;  /* 0x0000000000017941 */ /* 0x000fea0003800000 */
.L_x_173:
        /* <DEDUP_REMOVED lines=12> */
.L_x_176:
[----:B------:R-:W-:Y:S05]  /*9620*/  BSYNC B1 ;  /* 0x0000000000017941 */ /* 0x000fea0003800000 */
.L_x_175:
        /* <DEDUP_REMOVED lines=12> */
.L_x_178:
[----:B------:R-:W-:Y:S05]  /*96f0*/  BSYNC B1 ;  /* 0x0000000000017941 */ /* 0x000fea0003800000 */
.L_x_177:
        /* <DEDUP_REMOVED lines=12> */
.L_x_180:
[----:B------:R-:W-:Y:S05]  /*97c0*/  BSYNC B1 ;  /* 0x0000000000017941 */ /* 0x000fea0003800000 */
.L_x_179:
        /* <DEDUP_REMOVED lines=12> */
.L_x_182:
[----:B------:R-:W-:Y:S05]  /*9890*/  BSYNC B1 ;  /* 0x0000000000017941 */ /* 0x000fea0003800000 */
.L_x_181:
        /* <DEDUP_REMOVED lines=12> */
.L_x_184:
[----:B------:R-:W-:Y:S05]  /*9960*/  BSYNC B1 ;  /* 0x0000000000017941 */ /* 0x000fea0003800000 */
.L_x_183:
        /* <DEDUP_REMOVED lines=12> */
.L_x_186:
[----:B------:R-:W-:Y:S05]  /*9a30*/  BSYNC B1 ;  /* 0x0000000000017941 */ /* 0x000fea0003800000 */
.L_x_185:
        /* <DEDUP_REMOVED lines=12> */
.L_x_188:
[----:B------:R-:W-:Y:S05]  /*9b00*/  BSYNC B1 ;  /* 0x0000000000017941 */ /* 0x000fea0003800000 */
.L_x_187:
        /* <DEDUP_REMOVED lines=12> */
.L_x_190:
[----:B------:R-:W-:Y:S05]  /*9bd0*/  BSYNC B1 ;  /* 0x0000000000017941 */ /* 0x000fea0003800000 */
.L_x_189:
        /* <DEDUP_REMOVED lines=12> */
.L_x_192:
[----:B------:R-:W-:Y:S05]  /*9ca0*/  BSYNC B1 ;  /* 0x0000000000017941 */ /* 0x000fea0003800000 */
.L_x_191:
        /* <DEDUP_REMOVED lines=12> */
.L_x_194:
[----:B------:R-:W-:Y:S05]  /*9d70*/  BSYNC B1 ;  /* 0x0000000000017941 */ /* 0x000fea0003800000 */
.L_x_193:
        /* <DEDUP_REMOVED lines=12> */
.L_x_196:
[----:B------:R-:W-:Y:S05]  /*9e40*/  BSYNC B1 ;  /* 0x0000000000017941 */ /* 0x000fea0003800000 */
.L_x_195:
        /* <DEDUP_REMOVED lines=12> */
.L_x_198:
[----:B------:R-:W-:Y:S05]  /*9f10*/  BSYNC B1 ;  /* 0x0000000000017941 */ /* 0x000fea0003800000 */
.L_x_197:
        /* <DEDUP_REMOVED lines=12> */
.L_x_200:
[----:B------:R-:W-:Y:S05]  /*9fe0*/  BSYNC B1 ;  /* 0x0000000000017941 */ /* 0x000fea0003800000 */
.L_x_199:
        /* <DEDUP_REMOVED lines=12> */
.L_x_202:
[----:B------:R-:W-:Y:S05]  /*a0b0*/  BSYNC B1 ;  /* 0x0000000000017941 */ /* 0x000fea0003800000 */
.L_x_201:
        /* <DEDUP_REMOVED lines=12> */
.L_x_204:
[----:B------:R-:W-:Y:S05]  /*a180*/  BSYNC B1 ;  /* 0x0000000000017941 */ /* 0x000fea0003800000 */
.L_x_203:
        /* <DEDUP_REMOVED lines=12> */
.L_x_206:
[----:B------:R-:W-:Y:S05]  /*a250*/  BSYNC B1 ;  /* 0x0000000000017941 */ /* 0x000fea0003800000 */
.L_x_205:
        /* <DEDUP_REMOVED lines=12> */
.L_x_208:
[----:B------:R-:W-:Y:S05]  /*a320*/  BSYNC B1 ;  /* 0x0000000000017941 */ /* 0x000fea0003800000 */
.L_x_207:
        /* <DEDUP_REMOVED lines=12> */
.L_x_210:
[----:B------:R-:W-:Y:S05]  /*a3f0*/  BSYNC B1 ;  /* 0x0000000000017941 */ /* 0x000fea0003800000 */
.L_x_209:
        /* <DEDUP_REMOVED lines=12> */
.L_x_212:
[----:B------:R-:W-:Y:S05]  /*a4c0*/  BSYNC B1 ;  /* 0x0000000000017941 */ /* 0x000fea0003800000 */
.L_x_211:
        /* <DEDUP_REMOVED lines=12> */
.L_x_214:
[----:B------:R-:W-:Y:S05]  /*a590*/  BSYNC B1 ;  /* 0x0000000000017941 */ /* 0x000fea0003800000 */
.L_x_213:
        /* <DEDUP_REMOVED lines=12> */
.L_x_216:
[----:B------:R-:W-:Y:S05]  /*a660*/  BSYNC B1 ;  /* 0x0000000000017941 */ /* 0x000fea0003800000 */
.L_x_215:
        /* <DEDUP_REMOVED lines=12> */
.L_x_218:
[----:B------:R-:W-:Y:S05]  /*a730*/  BSYNC B1 ;  /* 0x0000000000017941 */ /* 0x000fea0003800000 */
.L_x_217:
        /* <DEDUP_REMOVED lines=12> */
.L_x_220:
[----:B------:R-:W-:Y:S05]  /*a800*/  BSYNC B1 ;  /* 0x0000000000017941 */ /* 0x000fea0003800000 */
.L_x_219:
        /* <DEDUP_REMOVED lines=12> */
.L_x_222:
[----:B------:R-:W-:Y:S05]  /*a8d0*/  BSYNC B1 ;  /* 0x0000000000017941 */ /* 0x000fea0003800000 */
.L_x_221:
        /* <DEDUP_REMOVED lines=12> */
.L_x_224:
[----:B------:R-:W-:Y:S05]  /*a9a0*/  BSYNC B1 ;  /* 0x0000000000017941 */ /* 0x000fea0003800000 */
.L_x_223:
        /* <DEDUP_REMOVED lines=12> */
.L_x_226:
[----:B------:R-:W-:Y:S05]  /*aa70*/  BSYNC B1 ;  /* 0x0000000000017941 */ /* 0x000fea0003800000 */
.L_x_225:
        /* <DEDUP_REMOVED lines=12> */
.L_x_228:
[----:B------:R-:W-:Y:S05]  /*ab40*/  BSYNC B1 ;  /* 0x0000000000017941 */ /* 0x000fea0003800000 */
.L_x_227:
        /* <DEDUP_REMOVED lines=12> */
.L_x_230:
[----:B------:R-:W-:Y:S05]  /*ac10*/  BSYNC B1 ;  /* 0x0000000000017941 */ /* 0x000fea0003800000 */
.L_x_229:
        /* <DEDUP_REMOVED lines=12> */
.L_x_232:
[----:B------:R-:W-:Y:S05]  /*ace0*/  BSYNC B1 ;  /* 0x0000000000017941 */ /* 0x000fea0003800000 */
.L_x_231:
        /* <DEDUP_REMOVED lines=12> */
.L_x_234:
[----:B------:R-:W-:Y:S05]  /*adb0*/  BSYNC B1 ;  /* 0x0000000000017941 */ /* 0x000fea0003800000 */
.L_x_233:
        /* <DEDUP_REMOVED lines=12> */
.L_x_236:
[----:B------:R-:W-:Y:S05]  /*ae80*/  BSYNC B1 ;  /* 0x0000000000017941 */ /* 0x000fea0003800000 */
.L_x_235:
        /* <DEDUP_REMOVED lines=12> */
.L_x_238:
[----:B------:R-:W-:Y:S05]  /*af50*/  BSYNC B1 ;  /* 0x0000000000017941 */ /* 0x000fea0003800000 */
.L_x_237:
        /* <DEDUP_REMOVED lines=12> */
.L_x_240:
[----:B------:R-:W-:Y:S05]  /*b020*/  BSYNC B1 ;  /* 0x0000000000017941 */ /* 0x000fea0003800000 */
.L_x_239:
        /* <DEDUP_REMOVED lines=12> */
.L_x_242:
[----:B------:R-:W-:Y:S05]  /*b0f0*/  BSYNC B1 ;  /* 0x0000000000017941 */ /* 0x000fea0003800000 */
.L_x_241:
        /* <DEDUP_REMOVED lines=12> */
.L_x_244:
[----:B------:R-:W-:Y:S05]  /*b1c0*/  BSYNC B1 ;  /* 0x0000000000017941 */ /* 0x000fea0003800000 */
.L_x_243:
        /* <DEDUP_REMOVED lines=12> */
.L_x_246:
[----:B------:R-:W-:Y:S05]  /*b290*/  BSYNC B1 ;  /* 0x0000000000017941 */ /* 0x000fea0003800000 */
.L_x_245:
        /* <DEDUP_REMOVED lines=12> */
.L_x_248:
[----:B------:R-:W-:Y:S05]  /*b360*/  BSYNC B1 ;  /* 0x0000000000017941 */ /* 0x000fea0003800000 */
.L_x_247:
        /* <DEDUP_REMOVED lines=12> */
.L_x_250:
[----:B------:R-:W-:Y:S05]  /*b430*/  BSYNC B1 ;  /* 0x0000000000017941 */ /* 0x000fea0003800000 */
.L_x_249:
        /* <DEDUP_REMOVED lines=12> */
.L_x_252:
[----:B------:R-:W-:Y:S05]  /*b500*/  BSYNC B1 ;  /* 0x0000000000017941 */ /* 0x000fea0003800000 */
.L_x_251:
        /* <DEDUP_REMOVED lines=12> */
.L_x_254:
[----:B------:R-:W-:Y:S05]  /*b5d0*/  BSYNC B1 ;  /* 0x0000000000017941 */ /* 0x000fea0003800000 */
.L_x_253:
        /* <DEDUP_REMOVED lines=12> */
.L_x_256:
[----:B------:R-:W-:Y:S05]  /*b6a0*/  BSYNC B1 ;  /* 0x0000000000017941 */ /* 0x000fea0003800000 */
.L_x_255:
[----:B------:R-:W-:Y:S05]  /*b6b0*/  @P0 BRA `(.L_x_257) ;  /* 0x0000001c00300947 */ /* 0x000fea0003800000 */
[----:B-----5:R-:W-:-:S04]  /*b6c0*/  LOP3.LUT R0, R0, 0xff, RZ, 0xc0, !PT ;  /* 0x000000ff00007812 */ /* 0x020fc800078ec0ff */
[----:B------:R-:W-:-:S05]  /*b6d0*/  F2FP.F16.E4M3.UNPACK_B R0, R0 ;  /* 0x00000000ff00723e */ /* 0x000fca00020006ff */
[----:B------:R-:W-:-:S05]  /*b6e0*/  HADD2.F32 R0, -RZ, R0.H0_H0 ;  /* 0x20000000ff007230 */ /* 0x000fca0000004100 */
[----:B0-----:R-:W-:-:S04]  /*b6f0*/  FMUL R3, R0, UR40 ;  /* 0x0000002800037c20 */ /* 0x001fc80008400000 */
[----:B------:R-:W-:-:S05]  /*b700*/  FFMA R3, R224, UR41, R3 ;  /* 0x00000029e0037c23 */ /* 0x000fca0008000003 */
[----:B------:R-:W-:-:S05]  /*b710*/  F2FP.SATFINITE.E4M3.F32.PACK_AB_MERGE_C R3, RZ, R3, RZ ;  /* 0x00000003ff03723e */ /* 0x000fca00048070ff */
[----:B------:R0:W-:Y:S01]  /*b720*/  STG.E.U8 desc[UR48][R30.64+0x69], R3 ;  /* 0x000069031e007986 */ /* 0x0001e2000c101130 */
[----:B------:R-:W-:Y:S05]  /*b730*/  BRA `(.L_x_257) ;  /* 0x0000001c00107947 */ /* 0x000fea0003800000 */
.L_x_32:
[----:B------:R-:W-:Y:S01]  /*b740*/  ISETP.GE.AND P3, PT, R42, 0x1, PT ;  /* 0x000000012a00780c */ /* 0x000fe20003f66270 */
[----:B------:R-:W-:Y:S01]  /*b750*/  FMUL R0, R0, UR41 ;  /* 0x0000002900007c20 */ /* 0x000fe20008400000 */
[----:B------:R-:W-:Y:S01]  /*b760*/  FMUL R2, R2, UR41 ;  /* 0x0000002902027c20 */ /* 0x000fe20008400000 */
[----:B------:R-:W-:Y:S01]  /*b770*/  ISETP.GE.AND P2, PT, R42, 0x9, PT ;  /* 0x000000092a00780c */ /* 0x000fe20003f46270 */
[----:B------:R-:W-:Y:S01]  /*b780*/  FMUL R3, R3, UR41 ;  /* 0x0000002903037c20 */ /* 0x000fe20008400000 */
[C---:B------:R-:W-:Y:S01]  /*b790*/  ISETP.LT.OR P0, PT, R41.reuse, 0x1, !P3 ;  /* 0x000000012900780c */ /* 0x040fe20005f01670 */
[----:B------:R-:W-:Y:S01]  /*b7a0*/  FMUL R4, R4, UR41 ;  /* 0x0000002904047c20 */ /* 0x000fe20008400000 */
[----:B------:R-:W-:Y:S01]  /*b7b0*/  ISETP.LT.OR P6, PT, R41, 0x2, !P3 ;  /* 0x000000022900780c */ /* 0x000fe20005fc1670 */
[----:B------:R-:W-:Y:S01]  /*b7c0*/  FMUL R5, R5, UR41 ;  /* 0x0000002905057c20 */ /* 0x000fe20008400000 */
[----:B------:R-:W-:Y:S01]  /*b7d0*/  F2FP.SATFINITE.E4M3.F32.PACK_AB_MERGE_C R33, RZ, R0, RZ ;  /* 0x00000000ff21723e */ /* 0x000fe200048070ff */
[----:B------:R-:W-:Y:S01]  /*b7e0*/  FMUL R6, R6, UR41 ;  /* 0x0000002906067c20 */ /* 0x000fe20008400000 */
[----:B------:R-:W-:Y:S01]  /*b7f0*/  F2FP.SATFINITE.E4M3.F32.PACK_AB_MERGE_C R35, RZ, R2, RZ ;  /* 0x00000002ff23723e */ /* 0x000fe200048070ff */
[----:B------:R-:W-:Y:S01]  /*b800*/  FMUL R7, R7, UR41 ;  /* 0x0000002907077c20 */ /* 0x000fe20008400000 */
[C---:B------:R-:W-:Y:S01]  /*b810*/  ISETP.LT.OR P1, PT, R41.reuse, 0x2, !P2 ;  /* 0x000000022900780c */ /* 0x040fe20005721670 */
[----:B------:R-:W-:Y:S01]  /*b820*/  FMUL R8, R8, UR41 ;  /* 0x0000002908087c20 */ /* 0x000fe20008400000 */
[----:B------:R-:W-:Y:S01]  /*b830*/  ISETP.LT.OR P5, PT, R41, 0x9, !P3 ;  /* 0x000000092900780c */ /* 0x000fe20005fa1670 */
[----:B------:R-:W-:Y:S01]  /*b840*/  FMUL R9, R9, UR41 ;  /* 0x0000002909097c20 */ /* 0x000fe20008400000 */
[----:B------:R-:W-:Y:S01]  /*b850*/  F2FP.SATFINITE.E4M3.F32.PACK_AB_MERGE_C R3, RZ, R3, RZ ;  /* 0x00000003ff03723e */ /* 0x000fe200048070ff */
[----:B------:R0:W-:Y:S01]  /*b860*/  @!P0 STG.E.U8 desc[UR48][R24.64], R33 ;  /* 0x0000002118008986 */ /* 0x0001e2000c101130 */
[C---:B------:R-:W-:Y:S01]  /*b870*/  ISETP.LT.OR P0, PT, R41.reuse, 0x1, !P2 ;  /* 0x000000012900780c */ /* 0x040fe20005701670 */
[----:B------:R-:W-:Y:S01]  /*b880*/  FMUL R10, R10, UR41 ;  /* 0x000000290a0a7c20 */ /* 0x000fe20008400000 */
[----:B------:R-:W-:Y:S01]  /*b890*/  F2FP.SATFINITE.E4M3.F32.PACK_AB_MERGE_C R5, RZ, R5, RZ ;  /* 0x00000005ff05723e */ /* 0x000fe200048070ff */
[----:B------:R-:W-:Y:S01]  /*b8a0*/  @!P6 STG.E.U8 desc[UR48][R24.64+0x1], R35 ;  /* 0x000001231800e986 */ /* 0x000fe2000c101130 */
[----:B------:R-:W-:Y:S01]  /*b8b0*/  ISETP.LT.OR P6, PT, R41, 0xa, !P3 ;  /* 0x0000000a2900780c */ /* 0x000fe20005fc1670 */
[----:B------:R-:W-:Y:S01]  /*b8c0*/  FMUL R11, R11, UR41 ;  /* 0x000000290b0b7c20 */ /* 0x000fe20008400000 */
[----:B------:R-:W-:Y:S01]  /*b8d0*/  F2FP.SATFINITE.E4M3.F32.PACK_AB_MERGE_C R37, RZ, R6, RZ ;  /* 0x00000006ff25723e */ /* 0x000fe200048070ff */
[----:B------:R-:W-:Y:S01]  /*b8e0*/  FMUL R12, R12, UR41 ;  /* 0x000000290c0c7c20 */ /* 0x000fe20008400000 */
[----:B------:R-:W-:Y:S01]  /*b8f0*/  F2FP.SATFINITE.E4M3.F32.PACK_AB_MERGE_C R7, RZ, R7, RZ ;  /* 0x00000007ff07723e */ /* 0x000fe200048070ff */
[----:B------:R-:W-:Y:S01]  /*b900*/  FMUL R13, R13, UR41 ;  /* 0x000000290d0d7c20 */ /* 0x000fe20008400000 */
[----:B------:R-:W-:Y:S01]  /*b910*/  F2FP.SATFINITE.E4M3.F32.PACK_AB_MERGE_C R9, RZ, R9, RZ ;  /* 0x00000009ff09723e */ /* 0x000fe200048070ff */
[----:B------:R-:W-:Y:S01]  /*b920*/  FMUL R14, R14, UR41 ;  /* 0x000000290e0e7c20 */ /* 0x000fe20008400000 */
[----:B0-----:R-:W-:Y:S01]  /*b930*/  F2FP.SATFINITE.E4M3.F32.PACK_AB_MERGE_C R33, RZ, R4, RZ ;  /* 0x00000004ff21723e */ /* 0x001fe200048070ff */
[----:B------:R0:W-:Y:S01]  /*b940*/  @!P0 STG.E.U8 desc[UR48][R26.64], R3 ;  /* 0x000000031a008986 */ /* 0x0001e2000c101130 */
[----:B------:R-:W-:Y:S01]  /*b950*/  ISETP.LT.OR P0, PT, R41, 0x9, !P2 ;  /* 0x000000092900780c */ /* 0x000fe20005701670 */
[----:B------:R-:W-:Y:S01]  /*b960*/  FMUL R15, R15, UR41 ;  /* 0x000000290f0f7c20 */ /* 0x000fe20008400000 */
[----:B------:R-:W-:Y:S01]  /*b970*/  F2FP.SATFINITE.E4M3.F32.PACK_AB_MERGE_C R11, RZ, R11, RZ ;  /* 0x0000000bff0b723e */ /* 0x000fe200048070ff */
[----:B------:R-:W-:Y:S01]  /*b980*/  @!P1 STG.E.U8 desc[UR48][R26.64+0x1], R33 ;  /* 0x000001211a009986 */ /* 0x000fe2000c101130 */
[----:B------:R-:W-:Y:S01]  /*b990*/  ISETP.GE.AND P1, PT, R42, 0x81, PT ;  /* 0x000000812a00780c */ /* 0x000fe20003f26270 */
[----:B------:R-:W-:Y:S01]  /*b9a0*/  FMUL R16, R16, UR41 ;  /* 0x0000002910107c20 */ /* 0x000fe20008400000 */
[----:B------:R-:W-:Y:S01]  /*b9b0*/  F2FP.SATFINITE.E4M3.F32.PACK_AB_MERGE_C R13, RZ, R13, RZ ;  /* 0x0000000dff0d723e */ /* 0x000fe200048070ff */
[----:B------:R1:W-:Y:S01]  /*b9c0*/  @!P5 STG.E.U8 desc[UR48][R24.64+0x8], R5 ;  /* 0x000008051800d986 */ /* 0x0003e2000c101130 */
[----:B------:R-:W-:Y:S01]  /*b9d0*/  ISETP.LT.OR P5, PT, R41, 0xa, !P2 ;  /* 0x0000000a2900780c */ /* 0x000fe200057a1670 */
[----:B------:R-:W-:Y:S01]  /*b9e0*/  FMUL R17, R17, UR41 ;  /* 0x0000002911117c20 */ /* 0x000fe20008400000 */
[----:B------:R-:W-:Y:S01]  /*b9f0*/  F2FP.SATFINITE.E4M3.F32.PACK_AB_MERGE_C R15, RZ, R15, RZ ;  /* 0x0000000fff0f723e */ /* 0x000fe200048070ff */
[----:B------:R-:W-:Y:S01]  /*ba00*/  @!P6 STG.E.U8 desc[UR48][R24.64+0x9], R37 ;  /* 0x000009251800e986 */ /* 0x000fe2000c101130 */
[----:B------:R-:W-:Y:S01]  /*ba10*/  ISETP.LT.OR P6, PT, R41, 0x1, !P1 ;  /* 0x000000012900780c */ /* 0x000fe20004fc1670 */
[----:B------:R-:W-:Y:S01]  /*ba20*/  FMUL R18, R18, UR41 ;  /* 0x0000002912127c20 */ /* 0x000fe20008400000 */
[----:B0-----:R-:W-:Y:S01]  /*ba30*/  F2FP.SATFINITE.E4M3.F32.PACK_AB_MERGE_C R3, RZ, R8, RZ ;  /* 0x00000008ff03723e */ /* 0x001fe200048070ff */
[----:B------:R-:W-:Y:S01]  /*ba40*/  @!P0 STG.E.U8 desc[UR48][R26.64+0x8], R7 ;  /* 0x000008071a008986 */ /* 0x000fe2000c101130 */
[----:B------:R-:W-:Y:S01]  /*ba50*/  ISETP.GE.AND P0, PT, R42, 0x89, PT ;  /* 0x000000892a00780c */ /* 0x000fe20003f06270 */
[----:B------:R-:W-:Y:S01]  /*ba60*/  FMUL R19, R19, UR41 ;  /* 0x0000002913137c20 */ /* 0x000fe20008400000 */
[----:B------:R-:W-:Y:S01]  /*ba70*/  F2FP.SATFINITE.E4M3.F32.PACK_AB_MERGE_C R17, RZ, R17, RZ ;  /* 0x00000011ff11723e */ /* 0x000fe200048070ff */
[----:B------:R-:W-:Y:S01]  /*ba80*/  FMUL R20, R20, UR41 ;  /* 0x0000002914147c20 */ /* 0x000fe20008400000 */
[----:B-1----:R-:W-:Y:S01]  /*ba90*/  F2FP.SATFINITE.E4M3.F32.PACK_AB_MERGE_C R5, RZ, R10, RZ ;  /* 0x0000000aff05723e */ /* 0x002fe200048070ff */
[----:B------:R0:W-:Y:S01]  /*baa0*/  @!P5 STG.E.U8 desc[UR48][R26.64+0x9], R3 ;  /* 0x000009031a00d986 */ /* 0x0001e2000c101130 */
[----:B------:R-:W-:Y:S01]  /*bab0*/  ISETP.LT.OR P5, PT, R41, 0x2, !P1 ;  /* 0x000000022900780c */ /* 0x000fe20004fa1670 */
[----:B------:R-:W-:Y:S01]  /*bac0*/  FMUL R21, R21, UR41 ;  /* 0x0000002915157c20 */ /* 0x000fe20008400000 */
[----:B------:R-:W-:Y:S01]  /*bad0*/  F2FP.SATFINITE.E4M3.F32.PACK_AB_MERGE_C R19, RZ, R19, RZ ;  /* 0x00000013ff13723e */ /* 0x000fe200048070ff */
[----:B------:R-:W-:Y:S01]  /*bae0*/  @!P6 STG.E.U8 desc[UR48][R28.64], R9 ;  /* 0x000000091c00e986 */ /* 0x000fe2000c101130 */
[----:B------:R-:W-:Y:S01]  /*baf0*/  ISETP.LT.OR P6, PT, R41, 0x1, !P0 ;  /* 0x000000012900780c */ /* 0x000fe200047c1670 */
[----:B------:R-:W-:Y:S01]  /*bb00*/  FMUL R22, R22, UR41 ;  /* 0x0000002916167c20 */ /* 0x000fe20008400000 */
[----:B------:R-:W-:Y:S01]  /*bb10*/  F2FP.SATFINITE.E4M3.F32.PACK_AB_MERGE_C R21, RZ, R21, RZ ;  /* 0x00000015ff15723e */ /* 0x000fe200048070ff */
[----:B------:R-:W-:Y:S01]  /*bb20*/  FMUL R23, R23, UR41 ;  /* 0x0000002917177c20 */ /* 0x000fe20008400000 */
[----:B------:R-:W-:Y:S01]  /*bb30*/  FMUL R136, R136, UR41 ;  /* 0x0000002988887c20 */ /* 0x000fe20008400000 */
[----:B------:R-:W-:Y:S01]  /*bb40*/  FMUL R137, R137, UR41 ;  /* 0x0000002989897c20 */ /* 0x000fe20008400000 */
[----:B------:R-:W-:Y:S01]  /*bb50*/  FMUL R138, R138, UR41 ;  /* 0x000000298a8a7c20 */ /* 0x000fe20008400000 */
[----:B0-----:R-:W-:Y:S01]  /*bb60*/  F2FP.SATFINITE.E4M3.F32.PACK_AB_MERGE_C R3, RZ, R12, RZ ;  /* 0x0000000cff03723e */ /* 0x001fe200048070ff */
[----:B------:R-:W-:Y:S01]  /*bb70*/  FMUL R139, R139, UR41 ;  /* 0x000000298b8b7c20 */ /* 0x000fe20008400000 */
        /* <DEDUP_REMOVED lines=185> */
[----:B------:R-:W-:Y:S01]  /*c710*/  FMUL R218, R218, UR41 ;  /* 0x00000029dada7c20 */ /* 0x000fe20008400000 */
[----:B------:R-:W-:Y:S01]  /*c720*/  @!P6 STG.E.U8 desc[UR48][R24.64+0x28], R149 ;  /* 0x000028951800e986 */ /* 0x000fe2000c101130 */
[----:B------:R-:W-:Y:S01]  /*c730*/  ISETP.LT.OR P6, PT, R41, 0x29, !P2 ;  /* 0x000000292900780c */ /* 0x000fe200057c1670 */
[----:B------:R-:W-:Y:S01]  /*c740*/  FMUL R219, R219, UR41 ;  /* 0x00000029dbdb7c20 */ /* 0x000fe20008400000 */
[----:B------:R-:W-:Y:S01]  /*c750*/  F2FP.SATFINITE.E4M3.F32.PACK_AB_MERGE_C R215, RZ, R215, RZ ;  /* 0x000000d7ffd7723e */ /* 0x000fe200048070ff */
[----:B------:R-:W-:Y:S01]  /*c760*/  FMUL R220, R220, UR41 ;  /* 0x00000029dcdc7c20 */ /* 0x000fe20008400000 */
[----:B------:R-:W-:Y:S01]  /*c770*/  F2FP.SATFINITE.E4M3.F32.PACK_AB_MERGE_C R217, RZ, R217, RZ ;  /* 0x000000d9ffd9723e */ /* 0x000fe200048070ff */
        /* <DEDUP_REMOVED lines=9> */
[----:B------:R-:W-:-:S02]  /*c810*/  ISETP.LT.OR P6, PT, R41, 0x21, !P1 ;  /* 0x000000212900780c */ /* 0x000fc40004fc1670 */
[----:B------:R-:W-:Y:S02]  /*c820*/  F2FP.SATFINITE.E4M3.F32.PACK_AB_MERGE_C R221, RZ, R221, RZ ;  /* 0x000000ddffdd723e */ /* 0x000fe400048070ff */
[----:B------:R-:W-:Y:S02]  /*c830*/  F2FP.SATFINITE.E4M3.F32.PACK_AB_MERGE_C R223, RZ, R223, RZ ;  /* 0x000000dfffdf723e */ /* 0x000fe400048070ff */
[----:B------:R-:W-:Y:S02]  /*c840*/  F2FP.SATFINITE.E4M3.F32.PACK_AB_MERGE_C R7, RZ, R224, RZ ;  /* 0x000000e0ff07723e */ /* 0x000fe400048070ff */
[----:B0-----:R-:W-:Y:S01]  /*c850*/  F2FP.SATFINITE.E4M3.F32.PACK_AB_MERGE_C R5, RZ, R154, RZ ;  /* 0x0000009aff05723e */ /* 0x001fe200048070ff */
[----:B------:R0:W-:Y:S01]  /*c860*/  @!P5 STG.E.U8 desc[UR48][R26.64+0x29], R3 ;  /* 0x000029031a00d986 */ /* 0x0001e2000c101130 */
[----:B------:R-:W-:-:S03]  /*c870*/  ISETP.LT.OR P5, PT, R41, 0x22, !P1 ;  /* 0x000000222900780c */ /* 0x000fc60004fa1670 */
[----:B------:R-:W-:Y:S01]  /*c880*/  @!P6 STG.E.U8 desc[UR48][R28.64+0x20], R153 ;  /* 0x000020991c00e986 */ /* 0x000fe2000c101130 */
[----:B------:R-:W-:Y:S02]  /*c890*/  ISETP.LT.OR P6, PT, R41, 0x21, !P0 ;  /* 0x000000212900780c */ /* 0x000fe400047c1670 */
[----:B0-----:R-:W-:-:S07]  /*c8a0*/  F2FP.SATFINITE.E4M3.F32.PACK_AB_MERGE_C R3, RZ, R156, RZ ;  /* 0x0000009cff03723e */ /* 0x001fce00048070ff */
        /* <DEDUP_REMOVED lines=143> */
[C---:B------:R-:W-:Y:S02]  /*d1a0*/  ISETP.LT.OR P6, PT, R41.reuse, 0x69, !P3 ;  /* 0x000000692900780c */ /* 0x040fe40005fc1670 */
[----:B------:R-:W-:Y:S02]  /*d1b0*/  ISETP.LT.OR P3, PT, R41, 0x6a, !P3 ;  /* 0x0000006a2900780c */ /* 0x000fe40005f61670 */
[----:B0-----:R-:W-:-:S05]  /*d1c0*/  F2FP.SATFINITE.E4M3.F32.PACK_AB_MERGE_C R5, RZ, R214, RZ ;  /* 0x000000d6ff05723e */ /* 0x001fca00048070ff */
[----:B------:R0:W-:Y:S01]  /*d1d0*/  @!P5 STG.E.U8 desc[UR48][R26.64+0x61], R3 ;  /* 0x000061031a00d986 */ /* 0x0001e2000c101130 */
[C---:B------:R-:W-:Y:S02]  /*d1e0*/  ISETP.LT.OR P5, PT, R41.reuse, 0x69, !P2 ;  /* 0x000000692900780c */ /* 0x040fe400057a1670 */
[C---:B------:R-:W-:Y:S01]  /*d1f0*/  ISETP.LT.OR P2, PT, R41.reuse, 0x6a, !P2 ;  /* 0x0000006a2900780c */ /* 0x040fe20005741670 */
[----:B------:R-:W-:Y:S01]  /*d200*/  @!P6 STG.E.U8 desc[UR48][R24.64+0x68], R213 ;  /* 0x000068d51800e986 */ /* 0x000fe2000c101130 */
[----:B------:R-:W-:-:S03]  /*d210*/  ISETP.LT.OR P6, PT, R41, 0x61, !P1 ;  /* 0x000000612900780c */ /* 0x000fc60004fc1670 */
[----:B------:R1:W-:Y:S01]  /*d220*/  @!P3 STG.E.U8 desc[UR48][R24.64+0x69], R5 ;  /* 0x000069051800b986 */ /* 0x0003e2000c101130 */
[----:B------:R-:W-:Y:S02]  /*d230*/  ISETP.LT.OR P3, PT, R41, 0x62, !P1 ;  /* 0x000000622900780c */ /* 0x000fe40004f61670 */
[----:B0-----:R-:W-:-:S03]  /*d240*/  F2FP.SATFINITE.E4M3.F32.PACK_AB_MERGE_C R3, RZ, R216, RZ ;  /* 0x000000d8ff03723e */ /* 0x001fc600048070ff */
[----:B------:R-:W-:Y:S01]  /*d250*/  @!P5 STG.E.U8 desc[UR48][R26.64+0x68], R215 ;  /* 0x000068d71a00d986 */ /* 0x000fe2000c101130 */
[----:B------:R-:W-:-:S03]  /*d260*/  ISETP.LT.OR P5, PT, R41, 0x61, !P0 ;  /* 0x000000612900780c */ /* 0x000fc600047a1670 */
[----:B------:R0:W-:Y:S01]  /*d270*/  @!P2 STG.E.U8 desc[UR48][R26.64+0x69], R3 ;  /* 0x000069031a00a986 */ /* 0x0001e2000c101130 */
[C---:B------:R-:W-:Y:S02]  /*d280*/  ISETP.LT.OR P2, PT, R41.reuse, 0x69, !P1 ;  /* 0x000000692900780c */ /* 0x040fe40004f41670 */
[----:B-1----:R-:W-:Y:S01]  /*d290*/  F2FP.SATFINITE.E4M3.F32.PACK_AB_MERGE_C R5, RZ, R218, RZ ;  /* 0x000000daff05723e */ /* 0x002fe200048070ff */
[----:B------:R-:W-:Y:S01]  /*d2a0*/  @!P6 STG.E.U8 desc[UR48][R28.64+0x60], R217 ;  /* 0x000060d91c00e986 */ /* 0x000fe2000c101130 */
[C---:B------:R-:W-:Y:S02]  /*d2b0*/  ISETP.LT.OR P6, PT, R41.reuse, 0x62, !P0 ;  /* 0x000000622900780c */ /* 0x040fe400047c1670 */
[C---:B------:R-:W-:Y:S01]  /*d2c0*/  ISETP.LT.OR P1, PT, R41.reuse, 0x6a, !P1 ;  /* 0x0000006a2900780c */ /* 0x040fe20004f21670 */
[----:B------:R1:W-:Y:S01]  /*d2d0*/  @!P3 STG.E.U8 desc[UR48][R28.64+0x61], R5 ;  /* 0x000061051c00b986 */ /* 0x0003e2000c101130 */
[C---:B------:R-:W-:Y:S02]  /*d2e0*/  ISETP.LT.OR P3, PT, R41.reuse, 0x69, !P0 ;  /* 0x000000692900780c */ /* 0x040fe40004761670 */
[----:B------:R-:W-:Y:S01]  /*d2f0*/  ISETP.LT.OR P0, PT, R41, 0x6a, !P0 ;  /* 0x0000006a2900780c */ /* 0x000fe20004701670 */
[----:B------:R2:W-:Y:S01]  /*d300*/  @!P5 STG.E.U8 desc[UR48][R30.64+0x60], R219 ;  /* 0x000060db1e00d986 */ /* 0x0005e2000c101130 */
[----:B0-----:R-:W-:-:S05]  /*d310*/  F2FP.SATFINITE.E4M3.F32.PACK_AB_MERGE_C R3, RZ, R220, RZ ;  /* 0x000000dcff03723e */ /* 0x001fca00048070ff */
[----:B------:R2:W-:Y:S01]  /*d320*/  @!P6 STG.E.U8 desc[UR48][R30.64+0x61], R3 ;  /* 0x000061031e00e986 */ /* 0x0005e2000c101130 */
[----:B-1----:R-:W-:-:S03]  /*d330*/  F2FP.SATFINITE.E4M3.F32.PACK_AB_MERGE_C R5, RZ, R222, RZ ;  /* 0x000000deff05723e */ /* 0x002fc600048070ff */
[----:B------:R2:W-:Y:S04]  /*d340*/  @!P2 STG.E.U8 desc[UR48][R28.64+0x68], R221 ;  /* 0x000068dd1c00a986 */ /* 0x0005e8000c101130 */
[----:B------:R2:W-:Y:S04]  /*d350*/  @!P1 STG.E.U8 desc[UR48][R28.64+0x69], R5 ;  /* 0x000069051c009986 */ /* 0x0005e8000c101130 */
[----:B------:R2:W-:Y:S04]  /*d360*/  @!P3 STG.E.U8 desc[UR48][R30.64+0x68], R223 ;  /* 0x000068df1e00b986 */ /* 0x0005e8000c101130 */
[----:B------:R2:W-:Y:S02]  /*d370*/  @!P0 STG.E.U8 desc[UR48][R30.64+0x69], R7 ;  /* 0x000069071e008986 */ /* 0x0005e4000c101130 */
.L_x_257:
[----:B------:R-:W-:Y:S05]  /*d380*/  BSYNC B0 ;  /* 0x0000000000007941 */ /* 0x000fea0003800000 */
.L_x_31:
[----:B0-2---:R-:W2:Y:S04]  /*d390*/  LDL.LU R3, [R1] ;  /* 0x0000000001037983 */ /* 0x005ea80000300800 */
[----:B------:R-:W2:Y:S01]  /*d3a0*/  LDL.LU R2, [R1+0x4] ;  /* 0x0000040001027983 */ /* 0x000ea20000300800 */
[----:B------:R-:W-:Y:S01]  /*d3b0*/  ULDC UR12, c[0x0][0xc] ;  /* 0x00000300000c7ab9 */ /* 0x000fe20000000800 */
[----:B------:R-:W-:Y:S01]  /*d3c0*/  ULDC UR13, c[0x0][0x10] ;  /* 0x00000400000d7ab9 */ /* 0x000fe20000000800 */
[----:B----4-:R-:W2:Y:S01]  /*d3d0*/  LDC R5, c[0x0][0x14] ;  /* 0x00000500ff057b82 */ /* 0x010ea20000000800 */
[----:B------:R-:W-:Y:S01]  /*d3e0*/  UIMAD.WIDE.U32 UR12, UR12, UR13, URZ ;  /* 0x0000000d0c0c72a5 */ /* 0x000fe2000f8e003f */
[----:B-----5:R-:W-:Y:S01]  /*d3f0*/  PRMT R0, RZ, 0x7610, R0 ;  /* 0x00007610ff007816 */ /* 0x020fe20000000000 */
[----:B------:R-:W-:-:S04]  /*d400*/  UMOV UR42, 0xffffffff ;  /* 0xffffffff002a7882 */ /* 0x000fc80000000000 */
[----:B--2---:R-:W-:-:S04]  /*d410*/  IMAD.WIDE.U32 R2, R5, UR12, R2 ;  /* 0x0000000c05027c25 */ /* 0x004fc8000f8e0002 */
[----:B------:R-:W-:Y:S01]  /*d420*/  IMAD R5, R5, UR13, RZ ;  /* 0x0000000d05057c24 */ /* 0x000fe2000f8e02ff */
[----:B------:R-:W-:Y:S01]  /*d430*/  ULDC.64 UR12, c[0x0][0x650] ;  /* 0x00019400000c7ab9 */ /* 0x000fe20000000a00 */
[----:B------:R-:W-:Y:S01]  /*d440*/  IMAD.MOV.U32 R19, RZ, RZ, R2 ;  /* 0x000000ffff137224 */ /* 0x000fe200078e0002 */
[----:B------:R-:W-:Y:S01]  /*d450*/  ISETP.GE.U32.AND P0, PT, R2, UR12, PT ;  /* 0x0000000c02007c0c */ /* 0x000fe2000bf06070 */
[----:B------:R-:W-:Y:S02]  /*d460*/  IMAD.IADD R22, R3, 0x1, R5 ;  /* 0x0000000103167824 */ /* 0x000fe400078e0205 */
[----:B------:R-:W-:-:S03]  /*d470*/  IMAD.MOV.U32 R2, RZ, RZ, -0x1 ;  /* 0xffffffffff027424 */ /* 0x000fc600078e00ff */
[----:B------:R0:W-:Y:S01]  /*d480*/  STL [R1], R22 ;  /* 0x0000001601007387 */ /* 0x0001e20000100800 */
[----:B------:R-:W-:-:S03]  /*d490*/  ISETP.GE.U32.AND.EX P0, PT, R22, UR13, PT, P0 ;  /* 0x0000000d16007c0c */ /* 0x000fc6000bf06100 */
[----:B------:R0:W-:Y:S04]  /*d4a0*/  STL [R1+0x4], R19 ;  /* 0x0000041301007387 */ /* 0x0001e80000100800 */
[----:B------:R0:W-:Y:S06]  /*d4b0*/  STL [R1+0x8], R2 ;  /* 0x0000080201007387 */ /* 0x0001ec0000100800 */
[----:B------:R-:W-:Y:S05]  /*d4c0*/  @P0 BRA `(.L_x_258) ;  /* 0x00000004006c0947 */ /* 0x000fea0003800000 */
[----:B------:R-:W2:Y:S01]  /*d4d0*/  S2R R14, SR_CTAID.X ;  /* 0x00000000000e7919 */ /* 0x000ea20000002500 */
[----:B------:R-:W4:Y:S01]  /*d4e0*/  LDC.64 R8, c[0x0][0x628] ;  /* 0x00018a00ff087b82 */ /* 0x000f220000000a00 */
[----:B------:R-:W-:Y:S01]  /*d4f0*/  ULDC UR6, c[0x0][0x150] ;  /* 0x0000540000067ab9 */ /* 0x000fe20000000800 */
[----:B------:R-:W-:Y:S01]  /*d500*/  IMAD.MOV.U32 R6, RZ, RZ, R19 ;  /* 0x000000ffff067224 */ /* 0x000fe200078e0013 */
[----:B------:R-:W0:Y:S01]  /*d510*/  S2R R16, SR_CTAID.Y ;  /* 0x0000000000107919 */ /* 0x000e220000002600 */
[----:B------:R-:W-:-:S04]  /*d520*/  IMAD.MOV.U32 R7, RZ, RZ, R22 ;  /* 0x000000ffff077224 */ /* 0x000fc800078e0016 */
[----:B------:R-:W0:Y:S08]  /*d530*/  LDC R17, c[0x0][0x144] ;  /* 0x00005100ff117b82 */ /* 0x000e300000000800 */
[----:B------:R-:W0:Y:S08]  /*d540*/  LDC R10, c[0x0][0x630] ;  /* 0x00018c00ff0a7b82 */ /* 0x000e300000000800 */
[----:B------:R-:W0:Y:S01]  /*d550*/  LDC.64 R12, c[0x0][0x620] ;  /* 0x00018800ff0c7b82 */ /* 0x000e220000000a00 */
[----:B----4-:R-:W-:-:S04]  /*d560*/  ISETP.NE.U32.AND P0, PT, R8, RZ, PT ;  /* 0x000000ff0800720c */ /* 0x010fc80003f05070 */
[----:B------:R-:W-:Y:S02]  /*d570*/  ISETP.NE.AND.EX P0, PT, R9, RZ, PT, P0 ;  /* 0x000000ff0900720c */ /* 0x000fe40003f05300 */
[----:B--2---:R-:W-:-:S05]  /*d580*/  I2FP.F32.U32 R0, R14 ;  /* 0x0000000e00007245 */ /* 0x004fca0000201000 */
[----:B------:R-:W-:-:S04]  /*d590*/  FMUL R0, R0, UR6 ;  /* 0x0000000600007c20 */ /* 0x000fc80008400000 */
[----:B------:R2:W4:Y:S02]  /*d5a0*/  F2I.U32.TRUNC.NTZ R15, R0 ;  /* 0x00000000000f7305 */ /* 0x000524000020f000 */
[----:B------:R-:W-:Y:S05]  /*d5b0*/  @!P0 BRA `(.L_x_259) ;  /* 0x0000000000288947 */ /* 0x000fea0003800000 */
[----:B--2---:R-:W2:Y:S02]  /*d5c0*/  LDC R0, c[0x0][0x634] ;  /* 0x00018d00ff007b82 */ /* 0x004ea40000000800 */
[----:B--2---:R-:W-:-:S05]  /*d5d0*/  IADD3 R7, P0, R19, R0, RZ ;  /* 0x0000000013077210 */ /* 0x004fca0007f1e0ff */
[----:B------:R-:W-:-:S04]  /*d5e0*/  IMAD.X R11, RZ, RZ, R22, P0 ;  /* 0x000000ffff0b7224 */ /* 0x000fc800000e0616 */
[----:B0-----:R-:W-:-:S04]  /*d5f0*/  IMAD.WIDE.U32 R2, R11, R8, RZ ;  /* 0x000000080b027225 */ /* 0x001fc800078e00ff */
[----:B------:R-:W-:-:S04]  /*d600*/  IMAD.WIDE.U32 R4, P0, R7, R9, R2 ;  /* 0x0000000907047225 */ /* 0x000fc80007800002 */
[----:B------:R-:W-:-:S04]  /*d610*/  IMAD.WIDE.U32 R2, R7, R8, RZ ;  /* 0x0000000807027225 */ /* 0x000fc800078e00ff */
[----:B------:R-:W-:Y:S01]  /*d620*/  IMAD.X R7, RZ, RZ, RZ, P0 ;  /* 0x000000ffff077224 */ /* 0x000fe200000e06ff */
[----:B------:R-:W-:Y:S01]  /*d630*/  IADD3 RZ, P0, R3, R4, RZ ;  /* 0x0000000403ff7210 */ /* 0x000fe20007f1e0ff */
[----:B------:R-:W-:-:S04]  /*d640*/  IMAD.MOV.U32 R6, RZ, RZ, R5 ;  /* 0x000000ffff067224 */ /* 0x000fc800078e0005 */
[----:B------:R-:W-:-:S08]  /*d650*/  IMAD.WIDE.U32.X R6, R11, R9, R6, P0 ;  /* 0x000000090b067225 */ /* 0x000fd000000e0406 */
.L_x_259:
[-CC-:B01----:R-:W-:Y:S01]  /*d660*/  SHF.R.U64 R24, R6, R10.reuse, R7.reuse ;  /* 0x0000000a06187219 */ /* 0x183fe20000001207 */
[----:B------:R-:W0:Y:S01]  /*d670*/  LDC.64 R20, c[0x0][0x640] ;  /* 0x00019000ff147b82 */ /* 0x000e220000000a00 */
[----:B--2---:R-:W-:Y:S01]  /*d680*/  SHF.R.U32.HI R0, RZ, R10, R7 ;  /* 0x0000000aff007219 */ /* 0x004fe20000011607 */
[----:B------:R-:W-:Y:S01]  /*d690*/  IMAD.MOV.U32 R2, RZ, RZ, R19 ;  /* 0x000000ffff027224 */ /* 0x000fe200078e0013 */
[----:B------:R-:W-:Y:S01]  /*d6a0*/  IADD3 R5, P0, RZ, -R24, RZ ;  /* 0x80000018ff057210 */ /* 0x000fe20007f1e0ff */
[----:B----4-:R-:W-:Y:S01]  /*d6b0*/  IMAD.MOV R15, RZ, RZ, -R15 ;  /* 0x000000ffff0f7224 */ /* 0x010fe200078e0a0f */
[----:B------:R-:W-:Y:S01]  /*d6c0*/  ULDC UR6, c[0x0][0x154] ;  /* 0x0000550000067ab9 */ /* 0x000fe20000000800 */
[----:B------:R-:W-:Y:S02]  /*d6d0*/  IMAD.MOV.U32 R7, RZ, RZ, 0x1 ;  /* 0x00000001ff077424 */ /* 0x000fe400078e00ff */
[----:B------:R-:W1:Y:S01]  /*d6e0*/  LDC R4, c[0x0][0x618] ;  /* 0x00018600ff047b82 */ /* 0x000e620000000800 */
[----:B------:R-:W-:-:S02]  /*d6f0*/  IMAD.X R3, RZ, RZ, ~R0, P0 ;  /* 0x000000ffff037224 */ /* 0x000fc400000e0e00 */
[----:B------:R-:W-:Y:S02]  /*d700*/  IMAD R15, R17, R15, R14 ;  /* 0x0000000f110f7224 */ /* 0x000fe400078e020e */
[-C--:B------:R-:W-:Y:S02]  /*d710*/  IMAD R0, R3, R12.reuse, RZ ;  /* 0x0000000c03007224 */ /* 0x080fe400078e02ff */
[----:B------:R-:W-:Y:S01]  /*d720*/  IMAD.MOV.U32 R3, RZ, RZ, R22 ;  /* 0x000000ffff037224 */ /* 0x000fe200078e0016 */
[----:B------:R-:W2:Y:S01]  /*d730*/  LDC R6, c[0x0][0x608] ;  /* 0x00018200ff067b82 */ /* 0x000ea20000000800 */
[----:B------:R-:W-:-:S04]  /*d740*/  IMAD.WIDE.U32 R2, R5, R12, R2 ;  /* 0x0000000c05027225 */ /* 0x000fc800078e0002 */
[----:B------:R-:W-:-:S03]  /*d750*/  IMAD R5, R5, R13, R0 ;  /* 0x0000000d05057224 */ /* 0x000fc600078e0200 */
[----:B------:R-:W4:Y:S01]  /*d760*/  LDC R18, c[0x0][0x658] ;  /* 0x00019600ff127b82 */ /* 0x000f220000000800 */
[----:B------:R-:W-:Y:S01]  /*d770*/  I2FP.F32.U32 R0, R16 ;  /* 0x0000001000007245 */ /* 0x000fe20000201000 */
[----:B------:R-:W-:Y:S01]  /*d780*/  IMAD.IADD R3, R3, 0x1, R5 ;  /* 0x0000000103037824 */ /* 0x000fe200078e0205 */
[----:B0-----:R-:W-:Y:S01]  /*d790*/  ISETP.NE.U32.AND P0, PT, R20, RZ, PT ;  /* 0x000000ff1400720c */ /* 0x001fe20003f05070 */
[----:B------:R-:W-:Y:S02]  /*d7a0*/  IMAD.MOV.U32 R5, RZ, RZ, -0x1 ;  /* 0xffffffffff057424 */ /* 0x000fe400078e00ff */
[----:B------:R-:W-:Y:S02]  /*d7b0*/  FMUL R0, R0, UR6 ;  /* 0x0000000600007c20 */ /* 0x000fe40008400000 */
[----:B------:R-:W0:Y:S01]  /*d7c0*/  LDC R13, c[0x0][0x148] ;  /* 0x00005200ff0d7b82 */ /* 0x000e220000000800 */
[----:B-1----:R-:W-:Y:S01]  /*d7d0*/  SHF.R.U64 R10, R2, R4, R3 ;  /* 0x00000004020a7219 */ /* 0x002fe20000001203 */
[----:B------:R1:W0:Y:S01]  /*d7e0*/  F2I.U32.TRUNC.NTZ R12, R0 ;  /* 0x00000000000c7305 */ /* 0x000222000020f000 */
[----:B------:R-:W-:-:S02]  /*d7f0*/  ISETP.NE.AND.EX P0, PT, R21, RZ, PT, P0 ;  /* 0x000000ff1500720c */ /* 0x000fc40003f05300 */
[----:B------:R-:W-:-:S03]  /*d800*/  SHF.R.U32.HI R3, RZ, R4, R3 ;  /* 0x00000004ff037219 */ /* 0x000fc60000011603 */
[----:B------:R-:W0:Y:S01]  /*d810*/  LDC R14, c[0x0][0x600] ;  /* 0x00018000ff0e7b82 */ /* 0x000e220000000800 */
[-CC-:B--2---:R-:W-:Y:S02]  /*d820*/  SHF.R.U64 R8, R10, R6.reuse, R3.reuse ;  /* 0x000000060a087219 */ /* 0x184fe40000001203 */
[----:B------:R-:W-:-:S05]  /*d830*/  SHF.R.U32.HI R3, RZ, R6, R3 ;  /* 0x00000006ff037219 */ /* 0x000fca0000011603 */
[----:B------:R-:W2:Y:S01]  /*d840*/  LDC R19, c[0x0][0x648] ;  /* 0x00019200ff137b82 */ /* 0x000ea20000000800 */
[-CC-:B----4-:R-:W-:Y:S02]  /*d850*/  SHF.R.U64 R11, R8, R18.reuse, R3.reuse ;  /* 0x00000012080b7219 */ /* 0x190fe40000001203 */
[-C--:B------:R-:W-:Y:S02]  /*d860*/  SHF.L.U32 R5, R5, R18.reuse, RZ ;  /* 0x0000001205057219 */ /* 0x080fe400000006ff */
[-C--:B------:R-:W-:Y:S01]  /*d870*/  SHF.R.U32.HI R3, RZ, R18.reuse, R3 ;  /* 0x00000012ff037219 */ /* 0x080fe20000011603 */
[----:B------:R-:W-:Y:S01]  /*d880*/  IMAD.MOV.U32 R2, RZ, RZ, R11 ;  /* 0x000000ffff027224 */ /* 0x000fe200078e000b */
[----:B------:R-:W-:Y:S01]  /*d890*/  SHF.L.U32 R40, R7, R18, RZ ;  /* 0x0000001207287219 */ /* 0x000fe200000006ff */
[----:B------:R-:W4:Y:S01]  /*d8a0*/  LDC R22, c[0x0][0x638] ;  /* 0x00018e00ff167b82 */ /* 0x000f220000000800 */
[----:B------:R-:W-:-:S07]  /*d8b0*/  LOP3.LUT R17, RZ, R5, RZ, 0x33, !PT ;  /* 0x00000005ff117212 */ /* 0x000fce00078e33ff */
[----:B------:R-:W0:Y:S01]  /*d8c0*/  LDC R23, c[0x0][0x610] ;  /* 0x00018400ff177b82 */ /* 0x000e220000000800 */
[----:B-1----:R-:W-:Y:S05]  /*d8d0*/  @!P0 BRA `(.L_x_260) ;  /* 0x0000000000288947 */ /* 0x002fea0003800000 */
        /* <DEDUP_REMOVED lines=10> */
.L_x_260:
[----:B--2---:R-:W-:Y:S01]  /*d980*/  SHF.R.U64 R0, R2, R19, R3 ;  /* 0x0000001302007219 */ /* 0x004fe20000001203 */
[----:B0-----:R-:W-:Y:S01]  /*d990*/  VIADD R3, R14, 0xffffffff ;  /* 0xffffffff0e037836 */ /* 0x001fe20000000000 */
[----:B------:R-:W-:Y:S01]  /*d9a0*/  LOP3.LUT R5, R8, R17, RZ, 0xc0, !PT ;  /* 0x0000001108057212 */ /* 0x000fe200078ec0ff */
[----:B------:R-:W-:Y:S01]  /*d9b0*/  IMAD.MOV R12, RZ, RZ, -R12 ;  /* 0x000000ffff0c7224 */ /* 0x000fe200078e0a0c */
[----:B------:R-:W-:Y:S01]  /*d9c0*/  R2UR UR42, R24 ;  /* 0x00000000182a72ca */ /* 0x000fe200000e0000 */
[----:B------:R-:W-:Y:S01]  /*d9d0*/  IMAD.MOV R2, RZ, RZ, -R0 ;  /* 0x000000ffff027224 */ /* 0x000fe200078e0a00 */
[----:B------:R-:W-:Y:S01]  /*d9e0*/  LOP3.LUT R3, R10, R3, RZ, 0xc0, !PT ;  /* 0x000000030a037212 */ /* 0x000fe200078ec0ff */
[----:B------:R-:W-:Y:S02]  /*d9f0*/  IMAD R40, R40, R0, R5 ;  /* 0x0000000028287224 */ /* 0x000fe400078e0205 */
[----:B------:R-:W-:Y:S02]  /*da00*/  @P4 IMAD R15, R13, R12, R16 ;  /* 0x0000000c0d0f4224 */ /* 0x000fe400078e0210 */
[----:B----4-:R-:W-:-:S02]  /*da10*/  IMAD R0, R2, R22, R11 ;  /* 0x0000001602007224 */ /* 0x010fc400078e020b */
[----:B------:R-:W-:Y:S02]  /*da20*/  IMAD R40, R40, R23, R15 ;  /* 0x0000001728287224 */ /* 0x000fe400078e020f */
[----:B------:R-:W-:Y:S02]  /*da30*/  IMAD R3, R0, R14, R3 ;  /* 0x0000000e00037224 */ /* 0x000fe400078e0203 */
[----:B------:R-:W-:-:S03]  /*da40*/  IMAD.MOV.U32 R0, RZ, RZ, 0x1 ;  /* 0x00000001ff007424 */ /* 0x000fc600078e00ff */
[----:B------:R-:W-:Y:S02]  /*da50*/  SEL R2, R3, R40, !P4 ;  /* 0x0000002803027207 */ /* 0x000fe40006000000 */
[----:B------:R-:W-:-:S03]  /*da60*/  SEL R40, R40, R3, !P4 ;  /* 0x0000000328287207 */ /* 0x000fc60006000000 */
[----:B------:R2:W-:Y:S04]  /*da70*/  STL [R1+0x8], R2 ;  /* 0x0000080201007387 */ /* 0x0005e80000100800 */
.L_x_258:
[----:B------:R-:W-:Y:S01]  /*da80*/  UIADD3 UR5, UR11, UR5, URZ ;  /* 0x000000050b057290 */ /* 0x000fe2000fffe03f */
[----:B------:R4:W-:Y:S01]  /*da90*/  STL [R1+0xc], R40 ;  /* 0x00000c2801007387 */ /* 0x0009e20000100800 */
[----:B------:R-:W-:Y:S02]  /*daa0*/  LOP3.LUT P0, RZ, R0, 0xff, RZ, 0xc0, !PT ;  /* 0x000000ff00ff7812 */ /* 0x000fe4000780c0ff */
[----:B------:R-:W-:Y:S02]  /*dab0*/  USHF.R.U32.HI UR6, URZ, 0x2, UR5 ;  /* 0x000000023f067899 */ /* 0x000fe40008011605 */
[----:B------:R-:W-:Y:S02]  /*dac0*/  UISETP.GT.U32.AND UP0, UPT, UR5, 0x3, UPT ;  /* 0x000000030500788c */ /* 0x000fe4000bf04070 */
[----:B------:R-:W-:Y:S02]  /*dad0*/  ULOP3.LUT UR6, UR6, 0x1, URZ, 0xc0, !UPT ;  /* 0x0000000106067892 */ /* 0x000fe4000f8ec03f */
[----:B------:R-:W-:-:S02]  /*dae0*/  UISETP.LT.U32.AND UP0, UPT, UR11, 0x4, UP0 ;  /* 0x000000040b00788c */ /* 0x000fc40008701070 */
[----:B------:R-:W-:Y:S02]  /*daf0*/  UISETP.NE.U32.AND UP1, UPT, UR6, 0x1, UPT ;  /* 0x000000010600788c */ /* 0x000fe4000bf25070 */
[----:B------:R-:W-:Y:S02]  /*db00*/  USEL UR9, URZ, 0x1, !UP0 ;  /* 0x000000013f097887 */ /* 0x000fe4000c000000 */
[----:B------:R-:W-:Y:S02]  /*db10*/  UISETP.GT.U32.AND UP1, UPT, UR11, 0x3, !UP1 ;  /* 0x000000030b00788c */ /* 0x000fe4000cf24070 */
[----:B------:R-:W-:Y:S02]  /*db20*/  ULOP3.LUT UR5, UR5, 0x3, URZ, 0xc0, !UPT ;  /* 0x0000000305057892 */ /* 0x000fe4000f8ec03f */
[----:B------:R-:W-:-:S04]  /*db30*/  USEL UR6, URZ, 0x1, !UP1 ;  /* 0x000000013f067887 */ /* 0x000fc8000c800000 */
[----:B------:R-:W-:Y:S01]  /*db40*/  ULOP3.LUT UR4, UR6, UR4, UR9, 0x96, !UPT ;  /* 0x0000000406047292 */ /* 0x000fe2000f8e9609 */
[----:B----4-:R-:W-:Y:S11]  /*db50*/  @P0 BRA `(.L_x_261) ;  /* 0xffffff3400300947 */ /* 0x010ff6000383ffff */
[----:B------:R-:W-:Y:S05]  /*db60*/  EXIT ;  /* 0x000000000000794d */ /* 0x000fea0003800000 */
.L_x_3:
[----:B------:R-:W2:Y:S01]  /*db70*/  LDL R16, [R1+0x4] ;  /* 0x0000040001107983 */ /* 0x000ea20000100800 */
[----:B------:R-:W-:-:S03]  /*db80*/  ULDC.64 UR4, c[0x0][0x650] ;  /* 0x0001940000047ab9 */ /* 0x000fc60000000a00 */
[----:B------:R-:W3:Y:S01]  /*db90*/  LDL R17, [R1] ;  /* 0x0000000001117983 */ /* 0x000ee20000100800 */
[----:B------:R-:W-:Y:S01]  /*dba0*/  PRMT R4, RZ, 0x7610, R4 ;  /* 0x00007610ff047816 */ /* 0x000fe20000000004 */
[----:B------:R-:W-:Y:S02]  /*dbb0*/  IMAD.MOV.U32 R5, RZ, RZ, -0x1 ;  /* 0xffffffffff057424 */ /* 0x000fe400078e00ff */
[----:B------:R-:W-:Y:S02]  /*dbc0*/  IMAD.MOV.U32 R6, RZ, RZ, -0x1 ;  /* 0xffffffffff067424 */ /* 0x000fe400078e00ff */
[----:B------:R-:W-:Y:S01]  /*dbd0*/  IMAD.MOV.U32 R11, RZ, RZ, -0x1 ;  /* 0xffffffffff0b7424 */ /* 0x000fe200078e00ff */
[----:B--2---:R-:W-:-:S04]  /*dbe0*/  ISETP.GE.U32.AND P0, PT, R16, UR4, PT ;  /* 0x0000000410007c0c */ /* 0x004fc8000bf06070 */
[----:B---3--:R-:W-:-:S13]  /*dbf0*/  ISETP.GE.U32.AND.EX P0, PT, R17, UR5, PT, P0 ;  /* 0x0000000511007c0c */ /* 0x008fda000bf06100 */
[----:B------:R-:W-:Y:S05]  /*dc00*/  @P0 BRA `(.L_x_262) ;  /* 0x00000004005c0947 */ /* 0x000fea0003800000 */
        /* <DEDUP_REMOVED lines=18> */
.L_x_263:
[-CC-:B------:R-:W-:Y:S01]  /*dd30*/  SHF.R.U64 R11, R8, R12.reuse, R9.reuse ;  /* 0x0000000c080b7219 */ /* 0x180fe20000001209 */
[----:B------:R-:W0:Y:S01]  /*dd40*/  LDC.64 R20, c[0x0][0x640] ;  /* 0x00019000ff147b82 */ /* 0x000e220000000a00 */
[----:B------:R-:W-:Y:S01]  /*dd50*/  SHF.R.U32.HI R3, RZ, R12, R9 ;  /* 0x0000000cff037219 */ /* 0x000fe20000011609 */
[----:B------:R-:W-:Y:S01]  /*dd60*/  ULDC UR4, c[0x0][0x150] ;  /* 0x0000540000047ab9 */ /* 0x000fe20000000800 */
[----:B------:R-:W-:Y:S01]  /*dd70*/  IADD3 R7, P0, RZ, -R11, RZ ;  /* 0x8000000bff077210 */ /* 0x000fe20007f1e0ff */
[----:B------:R-:W-:Y:S01]  /*dd80*/  IMAD.MOV.U32 R4, RZ, RZ, R16 ;  /* 0x000000ffff047224 */ /* 0x000fe200078e0010 */
[----:B------:R-:W-:Y:S01]  /*dd90*/  I2FP.F32.U32 R6, R2 ;  /* 0x0000000200067245 */ /* 0x000fe20000201000 */
[----:B------:R-:W-:Y:S02]  /*dda0*/  IMAD.MOV.U32 R5, RZ, RZ, R17 ;  /* 0x000000ffff057224 */ /* 0x000fe400078e0011 */
[----:B------:R-:W1:Y:S01]  /*ddb0*/  LDC R10, c[0x0][0x618] ;  /* 0x00018600ff0a7b82 */ /* 0x000e620000000800 */
[----:B------:R-:W-:-:S02]  /*ddc0*/  IMAD.X R3, RZ, RZ, ~R3, P0 ;  /* 0x000000ffff037224 */ /* 0x000fc400000e0e03 */
[----:B------:R-:W-:Y:S01]  /*ddd0*/  FMUL R9, R6, UR4 ;  /* 0x0000000406097c20 */ /* 0x000fe20008400000 */
[----:B------:R-:W-:Y:S01]  /*dde0*/  IMAD.WIDE.U32 R4, R7, R14, R4 ;  /* 0x0000000e07047225 */ /* 0x000fe200078e0004 */
[----:B------:R-:W-:-:S03]  /*ddf0*/  ULDC UR4, c[0x0][0x154] ;  /* 0x0000550000047ab9 */ /* 0x000fc60000000800 */
[----:B------:R-:W-:Y:S01]  /*de00*/  IMAD R6, R3, R14, RZ ;  /* 0x0000000e03067224 */ /* 0x000fe200078e02ff */
[----:B------:R-:W2:Y:S01]  /*de10*/  LDC R13, c[0x0][0x144] ;  /* 0x00005100ff0d7b82 */ /* 0x000ea20000000800 */
[----:B------:R-:W3:Y:S02]  /*de20*/  F2I.U32.TRUNC.NTZ R9, R9 ;  /* 0x0000000900097305 */ /* 0x000ee4000020f000 */
[----:B------:R-:W-:Y:S02]  /*de30*/  IMAD R3, R7, R15, R6 ;  /* 0x0000000f07037224 */ /* 0x000fe400078e0206 */
[----:B------:R-:W-:Y:S02]  /*de40*/  IMAD.MOV.U32 R6, RZ, RZ, -0x1 ;  /* 0xffffffffff067424 */ /* 0x000fe400078e00ff */
[----:B------:R-:W-:Y:S01]  /*de50*/  IMAD.IADD R3, R5, 0x1, R3 ;  /* 0x0000000105037824 */ /* 0x000fe200078e0203 */
[----:B------:R-:W4:Y:S01]  /*de60*/  LDC R12, c[0x0][0x608] ;  /* 0x00018200ff0c7b82 */ /* 0x000f220000000800 */
[----:B------:R-:W-:-:S02]  /*de70*/  I2FP.F32.U32 R5, R0 ;  /* 0x0000000000057245 */ /* 0x000fc40000201000 */
[----:B0-----:R-:W-:-:S03]  /*de80*/  ISETP.NE.U32.AND P0, PT, R20, RZ, PT ;  /* 0x000000ff1400720c */ /* 0x001fc60003f05070 */
[----:B------:R-:W-:Y:S01]  /*de90*/  FMUL R5, R5, UR4 ;  /* 0x0000000405057c20 */ /* 0x000fe20008400000 */
[----:B------:R-:W-:Y:S01]  /*dea0*/  ISETP.NE.AND.EX P0, PT, R21, RZ, PT, P0 ;  /* 0x000000ff1500720c */ /* 0x000fe20003f05300 */
[----:B------:R-:W0:Y:S01]  /*deb0*/  LDC R7, c[0x0][0x658] ;  /* 0x00019600ff077b82 */ /* 0x000e220000000800 */
[-C--:B-1----:R-:W-:Y:S01]  /*dec0*/  SHF.R.U64 R8, R4, R10.reuse, R3 ;  /* 0x0000000a04087219 */ /* 0x082fe20000001203 */
[----:B---3--:R-:W-:Y:S01]  /*ded0*/  IMAD.MOV R4, RZ, RZ, -R9 ;  /* 0x000000ffff047224 */ /* 0x008fe200078e0a09 */
[----:B------:R-:W-:Y:S02]  /*dee0*/  SHF.R.U32.HI R3, RZ, R10, R3 ;  /* 0x0000000aff037219 */ /* 0x000fe40000011603 */
[----:B------:R1:W3:Y:S03]  /*def0*/  F2I.U32.TRUNC.NTZ R10, R5 ;  /* 0x00000005000a7305 */ /* 0x0002e6000020f000 */
[----:B------:R-:W1:Y:S01]  /*df00*/  LDC R17, c[0x0][0x148] ;  /* 0x00005200ff117b82 */ /* 0x000e620000000800 */
[----:B--2---:R-:W-:-:S02]  /*df10*/  IMAD R19, R13, R4, R2 ;  /* 0x000000040d137224 */ /* 0x004fc400078e0202 */
[----:B------:R-:W-:-:S05]  /*df20*/  IMAD.MOV.U32 R4, RZ, RZ, 0x1 ;  /* 0x00000001ff047424 */ /* 0x000fca00078e00ff */
[----:B------:R-:W2:Y:S01]  /*df30*/  LDC R14, c[0x0][0x600] ;  /* 0x00018000ff0e7b82 */ /* 0x000ea20000000800 */
[-CC-:B----4-:R-:W-:Y:S02]  /*df40*/  SHF.R.U64 R13, R8, R12.reuse, R3.reuse ;  /* 0x0000000c080d7219 */ /* 0x190fe40000001203 */
[----:B------:R-:W-:-:S05]  /*df50*/  SHF.R.U32.HI R2, RZ, R12, R3 ;  /* 0x0000000cff027219 */ /* 0x000fca0000011603 */
[----:B------:R-:W4:Y:S01]  /*df60*/  LDC R16, c[0x0][0x648] ;  /* 0x00019200ff107b82 */ /* 0x000f220000000800 */
[-CC-:B0-----:R-:W-:Y:S02]  /*df70*/  SHF.R.U64 R15, R13, R7.reuse, R2.reuse ;  /* 0x000000070d0f7219 */ /* 0x181fe40000001202 */
[-C--:B------:R-:W-:Y:S02]  /*df80*/  SHF.L.U32 R6, R6, R7.reuse, RZ ;  /* 0x0000000706067219 */ /* 0x080fe400000006ff */
[-C--:B------:R-:W-:Y:S01]  /*df90*/  SHF.R.U32.HI R3, RZ, R7.reuse, R2 ;  /* 0x00000007ff037219 */ /* 0x080fe20000011602 */
[----:B------:R-:W-:Y:S01]  /*dfa0*/  IMAD.MOV.U32 R2, RZ, RZ, R15 ;  /* 0x000000ffff027224 */ /* 0x000fe200078e000f */
[----:B------:R-:W-:Y:S01]  /*dfb0*/  SHF.L.U32 R12, R4, R7, RZ ;  /* 0x00000007040c7219 */ /* 0x000fe200000006ff */
[----:B------:R-:W0:Y:S01]  /*dfc0*/  LDC R18, c[0x0][0x638] ;  /* 0x00018e00ff127b82 */ /* 0x000e220000000800 */
[----:B------:R-:W-:-:S07]  /*dfd0*/  LOP3.LUT R22, RZ, R6, RZ, 0x33, !PT ;  /* 0x00000006ff167212 */ /* 0x000fce00078e33ff */
        /* <DEDUP_REMOVED lines=12> */
.L_x_264:
[----:B----4-:R-:W-:Y:S01]  /*e0a0*/  SHF.R.U64 R3, R2, R16, R3 ;  /* 0x0000001002037219 */ /* 0x010fe20000001203 */
[----:B--2---:R-:W-:Y:S01]  /*e0b0*/  VIADD R5, R14, 0xffffffff ;  /* 0xffffffff0e057836 */ /* 0x004fe20000000000 */
[----:B------:R-:W-:Y:S01]  /*e0c0*/  LOP3.LUT R2, R13, R22, RZ, 0xc0, !PT ;  /* 0x000000160d027212 */ /* 0x000fe200078ec0ff */
[----:B------:R-:W-:Y:S02]  /*e0d0*/  IMAD.MOV R10, RZ, RZ, -R10 ;  /* 0x000000ffff0a7224 */ /* 0x000fe400078e0a0a */
[----:B------:R-:W-:Y:S02]  /*e0e0*/  IMAD.MOV R4, RZ, RZ, -R3 ;  /* 0x000000ffff047224 */ /* 0x000fe400078e0a03 */
[----:B------:R-:W-:Y:S01]  /*e0f0*/  IMAD R2, R12, R3, R2 ;  /* 0x000000030c027224 */ /* 0x000fe200078e0202 */
[----:B------:R-:W-:Y:S01]  /*e100*/  LOP3.LUT R3, R8, R5, RZ, 0xc0, !PT ;  /* 0x0000000508037212 */ /* 0x000fe200078ec0ff */
[----:B------:R-:W-:Y:S02]  /*e110*/  @P4 IMAD R19, R17, R10, R0 ;  /* 0x0000000a11134224 */ /* 0x000fe400078e0200 */
[----:B0-----:R-:W-:-:S02]  /*e120*/  IMAD R0, R4, R18, R15 ;  /* 0x0000001204007224 */ /* 0x001fc400078e020f */
[----:B------:R-:W-:Y:S02]  /*e130*/  IMAD R5, R2, R23, R19 ;  /* 0x0000001702057224 */ /* 0x000fe400078e0213 */
[----:B------:R-:W-:Y:S02]  /*e140*/  IMAD R0, R0, R14, R3 ;  /* 0x0000000e00007224 */ /* 0x000fe400078e0203 */
[----:B------:R-:W-:-:S03]  /*e150*/  IMAD.MOV.U32 R4, RZ, RZ, 0x1 ;  /* 0x00000001ff047424 */ /* 0x000fc600078e00ff */
[----:B------:R-:W-:Y:S02]  /*e160*/  SEL R6, R0, R5, !P4 ;  /* 0x0000000500067207 */ /* 0x000fe40006000000 */
[----:B------:R-:W-:-:S07]  /*e170*/  SEL R5, R5, R0, !P4 ;  /* 0x0000000005057207 */ /* 0x000fce0006000000 */
.L_x_262:
[----:B------:R-:W-:-:S08]  /*e180*/  NOP ;  /* 0x0000000000007918 */ /* 0x000fd00000000000 */
[----:B------:R-:W0:-:S00]  /*e190*/  USETMAXREG.DEALLOC.CTAPOOL 0x28 ;  /* 0x00000028000079c8 */ /* 0x000e0000080e0500 */
[----:B------:R-:W-:-:S13]  /*e1a0*/  ISETP.NE.AND P0, PT, RZ, UR6, PT ;  /* 0x00000006ff007c0c */ /* 0x000fda000bf05270 */
[----:B------:R-:W-:Y:S05]  /*e1b0*/  @P0 EXIT ;  /* 0x000000000000094d */ /* 0x000fea0003800000 */
[----:B0-----:R-:W-:Y:S01]  /*e1c0*/  LOP3.LUT P0, RZ, R4, 0xff, RZ, 0xc0, !PT ;  /* 0x000000ff04ff7812 */ /* 0x001fe2000780c0ff */
[----:B------:R-:W-:Y:S02]  /*e1d0*/  IMAD.MOV.U32 R0, RZ, RZ, 0x1 ;  /* 0x00000001ff007424 */ /* 0x000fe400078e00ff */
[----:B------:R-:W-:-:S10]  /*e1e0*/  IMAD.MOV.U32 R8, RZ, RZ, RZ ;  /* 0x000000ffff087224 */ /* 0x000fd400078e00ff */
[----:B------:R-:W-:Y:S05]  /*e1f0*/  @!P0 BRA `(.L_x_265) ;  /* 0x0000000c00548947 */ /* 0x000fea0003800000 */
[----:B------:R-:W0:Y:S01]  /*e200*/  S2R R2, SR_TID.X ;  /* 0x0000000000027919 */ /* 0x000e220000002100 */
[----:B------:R-:W-:Y:S01]  /*e210*/  ULDC UR4, c[0x0][0x28c] ;  /* 0x0000a30000047ab9 */ /* 0x000fe20000000800 */
[----:B------:R-:W-:Y:S01]  /*e220*/  ULDC UR5, c[0x0][0x600] ;  /* 0x0001800000057ab9 */ /* 0x000fe20000000800 */
[----:B------:R-:W-:Y:S01]  /*e230*/  UIADD3 UR11, UR4, 0x7f, URZ ;  /* 0x0000007f040b7890 */ /* 0x000fe2000fffe03f */
[----:B------:R-:W-:Y:S01]  /*e240*/  BSSY B0, `(.L_x_265) ;  /* 0x00000d0000007945 */ /* 0x000fe20003800000 */
[----:B------:R-:W-:Y:S01]  /*e250*/  ULDC UR6, c[0x0][0x658] ;  /* 0x0001960000067ab9 */ /* 0x000fe20000000800 */
[----:B------:R-:W-:Y:S01]  /*e260*/  UMOV UR9, 0xffffffff ;  /* 0xffffffff00097882 */ /* 0x000fe20000000000 */
[----:B------:R-:W-:Y:S01]  /*e270*/  UMOV UR12, 0x1 ;  /* 0x00000001000c7882 */ /* 0x000fe20000000000 */
[----:B------:R-:W-:Y:S01]  /*e280*/  UIADD3 UR4, UR5, -0x1, URZ ;  /* 0xffffffff05047890 */ /* 0x000fe2000fffe03f */
[----:B------:R-:W-:Y:S01]  /*e290*/  IMAD.MOV.U32 R9, RZ, RZ, 0x1 ;  /* 0x00000001ff097424 */ /* 0x000fe200078e00ff */
[----:B------:R-:W-:Y:S01]  /*e2a0*/  USHF.L.U32 UR10, UR9, UR6, URZ ;  /* 0x00000006090a7299 */ /* 0x000fe2000800063f */
[----:B------:R-:W-:Y:S01]  /*e2b0*/  IMAD.MOV.U32 R0, RZ, RZ, 0x1 ;  /* 0x00000001ff007424 */ /* 0x000fe200078e00ff */
[----:B------:R-:W-:Y:S01]  /*e2c0*/  USHF.L.U32 UR5, UR12, UR6, URZ ;  /* 0x000000060c057299 */ /* 0x000fe2000800063f */
[----:B------:R-:W-:Y:S01]  /*e2d0*/  IMAD.MOV.U32 R8, RZ, RZ, RZ ;  /* 0x000000ffff087224 */ /* 0x000fe200078e00ff */
[----:B------:R-:W-:Y:S01]  /*e2e0*/  USHF.R.S32.HI UR12, URZ, 0x1f, UR11 ;  /* 0x0000001f3f0c7899 */ /* 0x000fe2000801140b */
[----:B------:R-:W-:Y:S01]  /*e2f0*/  ULDC UR8, c[0x0][0xc] ;  /* 0x0000030000087ab9 */ /* 0x000fe20000000800 */
[----:B------:R-:W-:-:S02]  /*e300*/  ULDC UR9, c[0x0][0x10] ;  /* 0x0000040000097ab9 */ /* 0x000fc40000000800 */
[----:B------:R-:W-:Y:S02]  /*e310*/  ULEA.HI UR12, UR12, UR11, URZ, 0x7 ;  /* 0x0000000b0c0c7291 */ /* 0x000fe4000f8f383f */
[----:B------:R-:W-:Y:S02]  /*e320*/  UIMAD.WIDE.U32 UR8, UR8, UR9, URZ ;  /* 0x00000009080872a5 */ /* 0x000fe4000f8e003f */
[----:B------:R-:W-:Y:S02]  /*e330*/  ULOP3.LUT UR6, URZ, UR10, URZ, 0x33, !UPT ;  /* 0x0000000a3f067292 */ /* 0x000fe4000f8e333f */
[----:B------:R-:W-:Y:S01]  /*e340*/  USHF.R.S32.HI UR19, URZ, 0x7, UR12 ;  /* 0x000000073f137899 */ /* 0x000fe2000801140c */
[----:B------:R-:W-:Y:S01]  /*e350*/  ULDC UR10, c[0x0][0x14] ;  /* 0x00000500000a7ab9 */ /* 0x000fe20000000800 */
[----:B------:R-:W-:Y:S02]  /*e360*/  ULOP3.LUT UR26, UR7, 0x2, URZ, 0xfc, !UPT ;  /* 0x00000002071a7892 */ /* 0x000fe4000f8efc3f */
[----:B------:R-:W-:-:S02]  /*e370*/  UIMAD.WIDE.U32 UR22, UR8, UR10, URZ ;  /* 0x0000000a081672a5 */ /* 0x000fc4000f8e003f */
[----:B------:R-:W-:Y:S01]  /*e380*/  UIMAD UR13, UR9, UR10, URZ ;  /* 0x0000000a090d72a4 */ /* 0x000fe2000f8e023f */
[C---:B0-----:R-:W-:Y:S01]  /*e390*/  LOP3.LUT P3, RZ, R2.reuse, 0x7f, RZ, 0xc0, !PT ;  /* 0x0000007f02ff7812 */ /* 0x041fe2000786c0ff */
[----:B------:R-:W-:Y:S01]  /*e3a0*/  UIADD3 UR27, UR19, 0x1, URZ ;  /* 0x00000001131b7890 */ /* 0x000fe2000fffe03f */
[----:B------:R-:W-:Y:S01]  /*e3b0*/  LOP3.LUT P0, RZ, R2, 0x1f, RZ, 0xc0, !PT ;  /* 0x0000001f02ff7812 */ /* 0x000fe2000780c0ff */
[----:B------:R-:W-:Y:S01]  /*e3c0*/  UIADD3 UR13, UR23, UR13, URZ ;  /* 0x0000000d170d7290 */ /* 0x000fe2000fffe03f */
[----:B------:R-:W-:Y:S02]  /*e3d0*/  ULDC.64 UR24, c[0x0][0x198] ;  /* 0x0000660000187ab9 */ /* 0x000fe40000000a00 */
[----:B------:R-:W-:-:S13]  /*e3e0*/  PLOP3.LUT P0, PT, P0, P3, PT, 0x8a, 0x0 ;  /* 0x000000000000781c */ /* 0x000fda0000707172 */
.L_x_277:
[----:B------:R-:W-:-:S03]  /*e3f0*/  UMOV UR8, 0xffffffff ;  /* 0xffffffff00087882 */ /* 0x000fc60000000000 */
[----:B------:R-:W-:Y:S05]  /*e400*/  BRA.DIV UR8, `(.L_x_266) ;  /* 0x0000000e08c47947 */ /* 0x000fea000b800000 */
[----:B------:R-:W-:-:S13]  /*e410*/  ELECT P1, URZ, PT ;  /* 0x00000000003f782f */ /* 0x000fda0003820000 */
.L_x_288:
[----:B------:R-:W0:Y:S01]  /*e420*/  LDC R2, c[0x0][0x28c] ;  /* 0x0000a300ff027b82 */ /* 0x000e220000000800 */
[----:B------:R-:W-:Y:S01]  /*e430*/  BSSY B1, `(.L_x_267) ;  /* 0x0000038000017945 */ /* 0x000fe20003800000 */
[----:B0-----:R-:W-:-:S13]  /*e440*/  ISETP.LT.OR P1, PT, R2, 0x1, !P1 ;  /* 0x000000010200780c */ /* 0x001fda0004f21670 */
[----:B------:R-:W-:Y:S05]  /*e450*/  @P1 BRA `(.L_x_268) ;  /* 0x0000000000d41947 */ /* 0x000fea0003800000 */
[----:B------:R-:W-:Y:S02]  /*e460*/  IMAD R6, R6, 0x70, RZ ;  /* 0x0000007006067824 */ /* 0x000fe400078e02ff */
[----:B------:R-:W-:Y:S02]  /*e470*/  IMAD.SHL.U32 R7, R5, 0x100, RZ ;  /* 0x0000010005077824 */ /* 0x000fe400078e00ff */
[----:B------:R-:W-:Y:S02]  /*e480*/  IMAD.MOV.U32 R12, RZ, RZ, RZ ;  /* 0x000000ffff0c7224 */ /* 0x000fe400078e00ff */
[----:B------:R-:W-:Y:S02]  /*e490*/  IMAD.U32 R14, RZ, RZ, UR27 ;  /* 0x0000001bff0e7e24 */ /* 0x000fe4000f8e00ff */
[----:B------:R-:W-:Y:S02]  /*e4a0*/  IMAD.MOV.U32 R2, RZ, RZ, R0 ;  /* 0x000000ffff027224 */ /* 0x000fe400078e0000 */
[----:B------:R-:W-:-:S07]  /*e4b0*/  IMAD.MOV.U32 R3, RZ, RZ, R8 ;  /* 0x000000ffff037224 */ /* 0x000fce00078e0008 */
.L_x_272:
[----:B------:R-:W0:Y:S01]  /*e4c0*/  S2R R5, SR_CgaCtaId ;  /* 0x0000000000057919 */ /* 0x000e220000008800 */
[----:B------:R-:W-:-:S04]  /*e4d0*/  MOV R4, 0x400 ;  /* 0x0000040000047802 */ /* 0x000fc80000000f00 */
[----:B0-----:R-:W-:Y:S02]  /*e4e0*/  LEA R10, R5, R4, 0x18 ;  /* 0x00000004050a7211 */ /* 0x001fe400078ec0ff */
[----:B------:R-:W-:Y:S01]  /*e4f0*/  SHF.L.U32 R4, R2, 0x1f, RZ ;  /* 0x0000001f02047819 */ /* 0x000fe200000006ff */
[----:B------:R-:W0:Y:S02]  /*e500*/  @!P3 LDC R5, c[0x0][0x500] ;  /* 0x00014000ff05bb82 */ /* 0x000e240000000800 */
[----:B------:R-:W-:-:S04]  /*e510*/  IMAD R13, R3, 0x8, R10 ;  /* 0x00000008030d7824 */ /* 0x000fc800078e020a */
[----:B------:R-:W1:Y:S02]  /*e520*/  SYNCS.PHASECHK.TRANS64.TRYWAIT P1, [R13+URZ+0x20], R4 ;  /* 0x000020040d0075a7 */ /* 0x000e64000802017f */
[----:B-1----:R-:W-:Y:S05]  /*e530*/  @!P1 BRA `(.L_x_269) ;  /* 0x0000000c00989947 */ /* 0x002fea0003800000 */
.L_x_289:
[----:B------:R-:W-:Y:S01]  /*e540*/  UPRMT UR8, UR26, 0x9910, URZ ;  /* 0x000099101a087896 */ /* 0x000fe2000800003f */
[----:B0-----:R0:W-:Y:S03]  /*e550*/  @!P3 SYNCS.ARRIVE.TRANS64 RZ, [R13+URZ], R5 ;  /* 0x000000050dffb9a7 */ /* 0x0011e6000800003f */
[----:B------:R-:W-:-:S06]  /*e560*/  UISETP.NE.AND UP0, UPT, UR8, 0x2, UPT ;  /* 0x000000020800788c */ /* 0x000fcc000bf05270 */
[----:B------:R-:W-:-:S13]  /*e570*/  PLOP3.LUT P1, PT, PT, PT, UP0, 0x80, 0x0 ;  /* 0x000000000000781c */ /* 0x000fda0003f2f008 */
[----:B0-----:R-:W-:Y:S05]  /*e580*/  @P1 BRA `(.L_x_270) ;  /* 0x0000000000041947 */ /* 0x001fea0003800000 */
[----:B------:R-:W-:Y:S01]  /*e590*/  BPT.TRAP 0x1 ;  /* 0x000000040000795c */ /* 0x000fe20000300000 */
.L_x_270:
[----:B------:R-:W-:Y:S05]  /*e5a0*/  @P0 BRA `(.L_x_271) ;  /* 0x0000000000040947 */ /* 0x000fea0003800000 */
[----:B------:R-:W-:Y:S01]  /*e5b0*/  BPT.TRAP 0x1 ;  /* 0x000000040000795c */ /* 0x000fe20000300000 */
.L_x_271:
[--C-:B-1----:R-:W-:Y:S01]  /*e5c0*/  IMAD R4, R3, 0x8000, R10.reuse ;  /* 0x0000800003047824 */ /* 0x102fe200078e020a */
[----:B------:R-:W-:Y:S01]  /*e5d0*/  R2UR UR20, R7 ;  /* 0x00000000071472ca */ /* 0x000fe200000e0000 */
[----:B------:R-:W-:Y:S01]  /*e5e0*/  IMAD R10, R3, 0x3800, R10 ;  /* 0x00003800030a7824 */ /* 0x000fe200078e020a */
[----:B------:R-:W-:Y:S01]  /*e5f0*/  R2UR UR9, R13 ;  /* 0x000000000d0972ca */ /* 0x000fe200000e0000 */
[----:B------:R-:W-:Y:S01]  /*e600*/  VIADD R14, R14, 0xffffffff ;  /* 0xffffffff0e0e7836 */ /* 0x000fe20000000000 */
[----:B------:R-:W-:Y:S01]  /*e610*/  R2UR UR8, R4 ;  /* 0x00000000040872ca */ /* 0x000fe200000e0000 */
[----:B------:R-:W-:Y:S01]  /*e620*/  UIADD3 UR14, UP0, UR24, 0xf0, URZ ;  /* 0x000000f0180e7890 */ /* 0x000fe2000ff1e03f */
[----:B------:R-:W-:Y:S01]  /*e630*/  R2UR UR11, R10 ;  /* 0x000000000a0b72ca */ /* 0x000fe200000e0000 */
[----:B------:R-:W-:Y:S01]  /*e640*/  UIADD3 UR28, UP1, UR24, 0x1f0, URZ ;  /* 0x000001f0181c7890 */ /* 0x000fe2000ff3e03f */
[----:B------:R-:W-:Y:S01]  /*e650*/  R2UR UR10, R12 ;  /* 0x000000000c0a72ca */ /* 0x000fe200000e0000 */
[----:B------:R-:W-:Y:S01]  /*e660*/  UIADD3.X UR15, URZ, UR25, URZ, UP0, !UPT ;  /* 0x000000193f0f7290 */ /* 0x000fe200087fe43f */
[----:B------:R-:W-:Y:S01]  /*e670*/  R2UR UR12, R11 ;  /* 0x000000000b0c72ca */ /* 0x000fe200000e0000 */
[----:B------:R-:W-:Y:S01]  /*e680*/  VIADD R3, R3, 0x1 ;  /* 0x0000000103037836 */ /* 0x000fe20000000000 */
[----:B------:R-:W-:Y:S01]  /*e690*/  R2UR UR21, R6 ;  /* 0x00000000061572ca */ /* 0x000fe200000e0000 */
[----:B------:R-:W-:Y:S01]  /*e6a0*/  UIADD3.X UR29, URZ, UR25, URZ, UP1, !UPT ;  /* 0x000000193f1d7290 */ /* 0x000fe20008ffe43f */
[----:B------:R-:W-:Y:S01]  /*e6b0*/  ISETP.GT.AND P2, PT, R14, 0x1, PT ;  /* 0x000000010e00780c */ /* 0x000fe20003f44270 */
[----:B------:R-:W-:Y:S01]  /*e6c0*/  UMOV UR16, 0x0 ;  /* 0x0000000000107882 */ /* 0x000fe20000000000 */
[----:B------:R-:W-:Y:S01]  /*e6d0*/  UMOV UR17, 0x10000000 ;  /* 0x1000000000117882 */ /* 0x000fe20000000000 */
[----:B------:R-:W-:Y:S01]  /*e6e0*/  UIADD3 UR8, UR8, 0x100, URZ ;  /* 0x0000010008087890 */ /* 0x000fe2000fffe03f */
[----:B------:R-:W-:Y:S01]  /*e6f0*/  ISETP.NE.AND P1, PT, R3, 0x4, PT ;  /* 0x000000040300780c */ /* 0x000fe20003f25270 */
[----:B------:R-:W-:Y:S01]  /*e700*/  UIADD3 UR18, UR11, 0x20100, URZ ;  /* 0x000201000b127890 */ /* 0x000fe2000fffe03f */
[----:B------:R-:W-:-:S02]  /*e710*/  VIADD R12, R12, 0x80 ;  /* 0x000000800c0c7836 */ /* 0x000fc40000000000 */
[----:B------:R-:W-:Y:S01]  /*e720*/  UMOV UR11, UR20 ;  /* 0x00000014000b7c82 */ /* 0x000fe20008000000 */
[----:B------:R-:W-:Y:S02]  /*e730*/  SEL R5, RZ, 0x1, P1 ;  /* 0x00000001ff057807 */ /* 0x000fe40000800000 */
[----:B------:R-:W-:Y:S01]  /*e740*/  SEL R3, R3, RZ, P1 ;  /* 0x000000ff03037207 */ /* 0x000fe20000800000 */
[----:B------:R0:W-:Y:S01]  /*e750*/  UTMALDG.3D [UR8], [UR14], desc[UR16] ;  /* 0x000010080e0075b4 */ /* 0x0001e20008011000 */
[----:B------:R-:W-:Y:S01]  /*e760*/  LOP3.LUT R2, R2, R5, RZ, 0x3c, !PT ;  /* 0x0000000502027212 */ /* 0x000fe200078e3cff */
[----:B0-----:R-:W-:Y:S01]  /*e770*/  UMOV UR8, UR18 ;  /* 0x0000001200087c82 */ /* 0x001fe20008000000 */
[----:B------:R-:W-:Y:S02]  /*e780*/  UMOV UR11, UR21 ;  /* 0x00000015000b7c82 */ /* 0x000fe40008000000 */
[----:B------:R0:W-:Y:S02]  /*e790*/  UTMALDG.3D [UR8], [UR28], desc[UR16] ;  /* 0x000010081c0075b4 */ /* 0x0001e40008011000 */
[----:B0-----:R-:W-:Y:S05]  /*e7a0*/  @P2 BRA `(.L_x_272) ;  /* 0xfffffffc00442947 */ /* 0x001fea000383ffff */
.L_x_268:
[----:B------:R-:W-:Y:S05]  /*e7b0*/  BSYNC B1 ;  /* 0x0000000000017941 */ /* 0x000fea0003800000 */
.L_x_267:
[----:B------:R-:W2:Y:S01]  /*e7c0*/  LDL.LU R15, [R1] ;  /* 0x00000000010f7983 */ /* 0x000ea20000300800 */
[----:B------:R-:W-:Y:S01]  /*e7d0*/  LOP3.LUT P5, RZ, R9, 0xff, RZ, 0xc0, !PT ;  /* 0x000000ff09ff7812 */ /* 0x000fe200078ac0ff */
[----:B------:R-:W-:Y:S01]  /*e7e0*/  VIADD R8, R8, UR19 ;  /* 0x0000001308087c36 */ /* 0x000fe20008000000 */
[----:B------:R-:W-:Y:S01]  /*e7f0*/  ULDC.64 UR8, c[0x0][0x650] ;  /* 0x0001940000087ab9 */ /* 0x000fe20000000a00 */
[----:B------:R-:W3:Y:S01]  /*e800*/  LDL.LU R13, [R1+0x4] ;  /* 0x00000400010d7983 */ /* 0x000ee20000300800 */
[----:B------:R-:W-:Y:S01]  /*e810*/  IMAD.U32 R5, RZ, RZ, UR19 ;  /* 0x00000013ff057e24 */ /* 0x000fe2000f8e00ff */
[----:B------:R-:W-:Y:S01]  /*e820*/  BSSY B1, `(.L_x_273) ;  /* 0x000006f000017945 */ /* 0x000fe20003800000 */
[----:B------:R-:W-:Y:S01]  /*e830*/  ISETP.GT.U32.AND P1, PT, R8, 0x3, PT ;  /* 0x000000030800780c */ /* 0x000fe20003f24070 */
[----:B------:R-:W-:Y:S01]  /*e840*/  IMAD.MOV.U32 R6, RZ, RZ, -0x1 ;  /* 0xffffffffff067424 */ /* 0x000fe200078e00ff */
[----:B------:R-:W-:Y:S01]  /*e850*/  SHF.R.U32.HI R2, RZ, 0x2, R8 ;  /* 0x00000002ff027819 */ /* 0x000fe20000011608 */
[----:B------:R-:W-:Y:S01]  /*e860*/  IMAD.MOV.U32 R11, RZ, RZ, -0x1 ;  /* 0xffffffffff0b7424 */ /* 0x000fe200078e00ff */
[----:B------:R-:W-:Y:S01]  /*e870*/  ISETP.LT.U32.AND P1, PT, R5, 0x4, P1 ;  /* 0x000000040500780c */ /* 0x000fe20000f21070 */
[----:B------:R-:W-:Y:S01]  /*e880*/  IMAD.MOV.U32 R5, RZ, RZ, -0x1 ;  /* 0xffffffffff057424 */ /* 0x000fe200078e00ff */
[----:B------:R-:W-:Y:S01]  /*e890*/  LOP3.LUT R2, R2, 0x1, RZ, 0xc0, !PT ;  /* 0x0000000102027812 */ /* 0x000fe200078ec0ff */
[----:B------:R-:W0:Y:S01]  /*e8a0*/  @P5 S2R R4, SR_CgaCtaId ;  /* 0x0000000000045919 */ /* 0x000e220000008800 */
[----:B------:R-:W-:-:S02]  /*e8b0*/  @P5 MOV R3, 0x400 ;  /* 0x0000040000035802 */ /* 0x000fc40000000f00 */
[----:B------:R-:W-:Y:S01]  /*e8c0*/  ISETP.NE.U32.AND P2, PT, R2, 0x1, PT ;  /* 0x000000010200780c */ /* 0x000fe20003f45070 */
[----:B------:R-:W-:Y:S01]  /*e8d0*/  IMAD.U32 R2, RZ, RZ, UR19 ;  /* 0x00000013ff027e24 */ /* 0x000fe2000f8e00ff */
[----:B------:R-:W-:Y:S02]  /*e8e0*/  LOP3.LUT R8, R8, 0x3, RZ, 0xc0, !PT ;  /* 0x0000000308087812 */ /* 0x000fe400078ec0ff */
[----:B------:R-:W-:Y:S02]  /*e8f0*/  PRMT R9, RZ, 0x7610, R9 ;  /* 0x00007610ff097816 */ /* 0x000fe40000000009 */
[----:B------:R-:W-:-:S04]  /*e900*/  ISETP.GT.U32.AND P2, PT, R2, 0x3, !P2 ;  /* 0x000000030200780c */ /* 0x000fc80005744070 */
[----:B------:R-:W-:Y:S02]  /*e910*/  SEL R2, RZ, 0x1, !P2 ;  /* 0x00000001ff027807 */ /* 0x000fe40005000000 */
[----:B0-----:R-:W-:-:S04]  /*e920*/  @P5 LEA R3, R4, R3, 0x18 ;  /* 0x0000000304035211 */ /* 0x001fc800078ec0ff */
[----:B------:R0:W-:Y:S02]  /*e930*/  @P5 SYNCS.ARRIVE.TRANS64.A1T0 RZ, [R3+URZ+0x58], RZ ;  /* 0x000058ff03ff59a7 */ /* 0x0001e4000810003f */
[----:B0-----:R-:W-:-:S04]  /*e940*/  SEL R3, RZ, 0x1, !P1 ;  /* 0x00000001ff037807 */ /* 0x001fc80004800000 */
[----:B------:R-:W-:Y:S02]  /*e950*/  LOP3.LUT R0, R2, R0, R3, 0x96, !PT ;  /* 0x0000000002007212 */ /* 0x000fe400078e9603 */
[----:B------:R-:W-:Y:S02]  /*e960*/  PRMT R2, RZ, 0x7610, R2 ;  /* 0x00007610ff027816 */ /* 0x000fe40000000002 */
[----:B---3--:R-:W-:-:S04]  /*e970*/  IADD3 R13, P5, R13, UR22, RZ ;  /* 0x000000160d0d7c10 */ /* 0x008fc8000ffbe0ff */
[----:B--2---:R-:W-:Y:S01]  /*e980*/  IADD3.X R15, R15, UR13, RZ, P5, !PT ;  /* 0x0000000d0f0f7c10 */ /* 0x004fe2000affe4ff */
[----:B------:R0:W-:Y:S01]  /*e990*/  STL [R1+0x4], R13 ;  /* 0x0000040d01007387 */ /* 0x0001e20000100800 */
[----:B------:R-:W-:-:S03]  /*e9a0*/  ISETP.GE.U32.AND P5, PT, R13, UR8, PT ;  /* 0x000000080d007c0c */ /* 0x000fc6000bfa6070 */
[----:B------:R0:W-:Y:S01]  /*e9b0*/  STL [R1], R15 ;  /* 0x0000000f01007387 */ /* 0x0001e20000100800 */
[----:B------:R-:W-:-:S13]  /*e9c0*/  ISETP.GE.U32.AND.EX P1, PT, R15, UR9, PT, P5 ;  /* 0x000000090f007c0c */ /* 0x000fda000bf26150 */
[----:B0-----:R-:W-:Y:S05]  /*e9d0*/  @P1 BRA `(.L_x_274) ;  /* 0x00000004004c1947 */ /* 0x001fea0003800000 */
[----:B------:R-:W-:Y:S01]  /*e9e0*/  ULDC.64 UR8, c[0x0][0x628] ;  /* 0x00018a0000087ab9 */ /* 0x000fe20000000a00 */
[----:B------:R-:W0:Y:S01]  /*e9f0*/  S2R R12, SR_CTAID.X ;  /* 0x00000000000c7919 */ /* 0x000e220000002500 */
[----:B------:R-:W-:Y:S01]  /*ea00*/  ISETP.NE.U32.AND P1, PT, RZ, UR8, PT ;  /* 0x00000008ff007c0c */ /* 0x000fe2000bf25070 */
[----:B------:R-:W-:Y:S01]  /*ea10*/  ULDC UR11, c[0x0][0x630] ;  /* 0x00018c00000b7ab9 */ /* 0x000fe20000000800 */
[----:B------:R-:W-:Y:S01]  /*ea20*/  IMAD.MOV.U32 R2, RZ, RZ, R13 ;  /* 0x000000ffff027224 */ /* 0x000fe200078e000d */
[----:B------:R-:W1:Y:S01]  /*ea30*/  S2R R10, SR_CTAID.Y ;  /* 0x00000000000a7919 */ /* 0x000e620000002600 */
[----:B------:R-:W-:Y:S01]  /*ea40*/  ISETP.NE.AND.EX P1, PT, RZ, UR9, PT, P1 ;  /* 0x00000009ff007c0c */ /* 0x000fe2000bf25310 */
[----:B------:R-:W-:-:S12]  /*ea50*/  IMAD.MOV.U32 R3, RZ, RZ, R15 ;  /* 0x000000ffff037224 */ /* 0x000fd800078e000f */
[----:B------:R-:W-:Y:S05]  /*ea60*/  @!P1 BRA `(.L_x_275) ;  /* 0x0000000000289947 */ /* 0x000fea0003800000 */
[----:B------:R-:W-:Y:S02]  /*ea70*/  ULDC UR10, c[0x0][0x634] ;  /* 0x00018d00000a7ab9 */ /* 0x000fe40000000800 */
[----:B------:R-:W-:-:S05]  /*ea80*/  IADD3 R7, P1, R13, UR10, RZ ;  /* 0x0000000a0d077c10 */ /* 0x000fca000ff3e0ff */
[----:B------:R-:W-:-:S04]  /*ea90*/  IMAD.X R11, RZ, RZ, R15, P1 ;  /* 0x000000ffff0b7224 */ /* 0x000fc800008e060f */
[----:B------:R-:W-:-:S04]  /*eaa0*/  IMAD.WIDE.U32 R4, R11, UR8, RZ ;  /* 0x000000080b047c25 */ /* 0x000fc8000f8e00ff */
[----:B------:R-:W-:-:S04]  /*eab0*/  IMAD.WIDE.U32 R4, P1, R7, UR9, R4 ;  /* 0x0000000907047c25 */ /* 0x000fc8000f820004 */
[----:B------:R-:W-:-:S04]  /*eac0*/  IMAD.WIDE.U32 R6, R7, UR8, RZ ;  /* 0x0000000807067c25 */ /* 0x000fc8000f8e00ff */
[----:B------:R-:W-:Y:S01]  /*ead0*/  IMAD.X R3, RZ, RZ, RZ, P1 ;  /* 0x000000ffff037224 */ /* 0x000fe200008e06ff */
[----:B------:R-:W-:Y:S01]  /*eae0*/  IADD3 RZ, P1, R7, R4, RZ ;  /* 0x0000000407ff7210 */ /* 0x000fe20007f3e0ff */
[----:B------:R-:W-:-:S04]  /*eaf0*/  IMAD.MOV.U32 R2, RZ, RZ, R5 ;  /* 0x000000ffff027224 */ /* 0x000fc800078e0005 */
[----:B------:R-:W-:-:S08]  /*eb00*/  IMAD.WIDE.U32.X R2, R11, UR9, R2, P1 ;  /* 0x000000090b027c25 */ /* 0x000fd000088e0402 */
.L_x_275:
[--C-:B------:R-:W-:Y:S01]  /*eb10*/  SHF.R.U64 R11, R2, UR11, R3.reuse ;  /* 0x0000000b020b7c19 */ /* 0x100fe20008001203 */
[----:B------:R-:W-:Y:S01]  /*eb20*/  ULDC.64 UR8, c[0x0][0x620] ;  /* 0x0001880000087ab9 */ /* 0x000fe20000000a00 */
[----:B------:R-:W-:Y:S01]  /*eb30*/  SHF.R.U32.HI R2, RZ, UR11, R3 ;  /* 0x0000000bff027c19 */ /* 0x000fe20008011603 */
[----:B------:R-:W-:Y:S01]  /*eb40*/  IMAD.MOV.U32 R3, RZ, RZ, R15 ;  /* 0x000000ffff037224 */ /* 0x000fe200078e000f */
[----:B------:R-:W-:Y:S01]  /*eb50*/  IADD3 R5, P1, RZ, -R11, RZ ;  /* 0x8000000bff057210 */ /* 0x000fe20007f3e0ff */
[----:B------:R-:W2:Y:S01]  /*eb60*/  LDC R7, c[0x0][0x144] ;  /* 0x00005100ff077b82 */ /* 0x000ea20000000800 */
[----:B0-----:R-:W-:Y:S01]  /*eb70*/  I2FP.F32.U32 R6, R12 ;  /* 0x0000000c00067245 */ /* 0x001fe20000201000 */
[----:B------:R-:W-:Y:S01]  /*eb80*/  ULDC.64 UR14, c[0x0][0x640] ;  /* 0x00019000000e7ab9 */ /* 0x000fe20000000a00 */
[----:B------:R-:W-:Y:S01]  /*eb90*/  ULDC UR10, c[0x0][0x608] ;  /* 0x00018200000a7ab9 */ /* 0x000fe20000000800 */
[----:B------:R-:W-:Y:S01]  /*eba0*/  IMAD.X R2, RZ, RZ, ~R2, P1 ;  /* 0x000000ffff027224 */ /* 0x000fe200008e0e02 */
[----:B------:R-:W-:-:S03]  /*ebb0*/  ISETP.NE.U32.AND P1, PT, RZ, UR14, PT ;  /* 0x0000000eff007c0c */ /* 0x000fc6000bf25070 */
[----:B------:R-:W-:Y:S01]  /*ebc0*/  IMAD R4, R2, UR8, RZ ;  /* 0x0000000802047c24 */ /* 0x000fe2000f8e02ff */
[----:B------:R-:W0:Y:S01]  /*ebd0*/  LDC R15, c[0x0][0x148] ;  /* 0x00005200ff0f7b82 */ /* 0x000e220000000800 */
[----:B------:R-:W-:Y:S01]  /*ebe0*/  IMAD.MOV.U32 R2, RZ, RZ, R13 ;  /* 0x000000ffff027224 */ /* 0x000fe200078e000d */
[----:B------:R-:W-:-:S03]  /*ebf0*/  ISETP.NE.AND.EX P1, PT, RZ, UR15, PT, P1 ;  /* 0x0000000fff007c0c */ /* 0x000fc6000bf25310 */
[----:B------:R-:W-:Y:S01]  /*ec00*/  IMAD.WIDE.U32 R2, R5, UR8, R2 ;  /* 0x0000000805027c25 */ /* 0x000fe2000f8e0002 */
[----:B------:R-:W-:-:S03]  /*ec10*/  ULDC UR8, c[0x0][0x150] ;  /* 0x0000540000087ab9 */ /* 0x000fc60000000800 */
[----:B------:R-:W-:Y:S01]  /*ec20*/  FMUL R6, R6, UR8 ;  /* 0x0000000806067c20 */ /* 0x000fe20008400000 */
[----:B------:R-:W-:Y:S01]  /*ec30*/  IMAD R5, R5, UR9, R4 ;  /* 0x0000000905057c24 */ /* 0x000fe2000f8e0204 */
[----:B------:R-:W-:Y:S01]  /*ec40*/  ULDC UR8, c[0x0][0x618] ;  /* 0x0001860000087ab9 */ /* 0x000fe20000000800 */
[----:B------:R-:W-:Y:S02]  /*ec50*/  ULDC UR9, c[0x0][0x154] ;  /* 0x0000550000097ab9 */ /* 0x000fe40000000800 */
[----:B------:R-:W-:Y:S01]  /*ec60*/  IMAD.IADD R3, R3, 0x1, R5 ;  /* 0x0000000103037824 */ /* 0x000fe200078e0205 */
[----:B------:R-:W3:Y:S04]  /*ec70*/  F2I.U32.TRUNC.NTZ R6, R6 ;  /* 0x0000000600067305 */ /* 0x000ee8000020f000 */
[----:B------:R-:W-:-:S02]  /*ec80*/  SHF.R.U64 R13, R2, UR8, R3 ;  /* 0x00000008020d7c19 */ /* 0x000fc40008001203 */
[----:B-1----:R-:W-:-:S05]  /*ec90*/  I2FP.F32.U32 R2, R10 ;  /* 0x0000000a00027245 */ /* 0x002fca0000201000 */
[----:B------:R-:W-:Y:S01]  /*eca0*/  FMUL R4, R2, UR9 ;  /* 0x0000000902047c20 */ /* 0x000fe20008400000 */
[----:B------:R-:W-:Y:S01]  /*ecb0*/  SHF.R.U32.HI R2, RZ, UR8, R3 ;  /* 0x00000008ff027c19 */ /* 0x000fe20008011603 */
[----:B------:R-:W-:Y:S02]  /*ecc0*/  ULDC UR8, c[0x0][0x658] ;  /* 0x0001960000087ab9 */ /* 0x000fe40000000800 */
[----:B------:R1:W4:Y:S01]  /*ecd0*/  F2I.U32.TRUNC.NTZ R18, R4 ;  /* 0x0000000400127305 */ /* 0x000322000020f000 */
[----:B------:R-:W-:Y:S01]  /*ece0*/  SHF.R.U64 R16, R13, UR10, R2 ;  /* 0x0000000a0d107c19 */ /* 0x000fe20008001202 */
[----:B---3--:R-:W-:Y:S01]  /*ecf0*/  IMAD.MOV R6, RZ, RZ, -R6 ;  /* 0x000000ffff067224 */ /* 0x008fe200078e0a06 */
[----:B------:R-:W-:-:S03]  /*ed00*/  SHF.R.U32.HI R3, RZ, UR10, R2 ;  /* 0x0000000aff037c19 */ /* 0x000fc60008011602 */
[----:B--2---:R-:W-:Y:S01]  /*ed10*/  IMAD R19, R7, R6, R12 ;  /* 0x0000000607137224 */ /* 0x004fe200078e020c */
[--C-:B------:R-:W-:Y:S02]  /*ed20*/  SHF.R.U64 R14, R16, UR8, R3.reuse ;  /* 0x00000008100e7c19 */ /* 0x100fe40008001203 */
[----:B------:R-:W-:-:S03]  /*ed30*/  SHF.R.U32.HI R3, RZ, UR8, R3 ;  /* 0x00000008ff037c19 */ /* 0x000fc60008011603 */
[----:B------:R-:W-:Y:S01]  /*ed40*/  IMAD.MOV.U32 R2, RZ, RZ, R14 ;  /* 0x000000ffff027224 */ /* 0x000fe200078e000e */
[----:B-1--4-:R-:W-:Y:S06]  /*ed50*/  @!P1 BRA `(.L_x_276) ;  /* 0x0000000000289947 */ /* 0x012fec0003800000 */
        /* <DEDUP_REMOVED lines=10> */
.L_x_276:
[----:B------:R-:W-:Y:S01]  /*ee00*/  ULDC UR8, c[0x0][0x648] ;  /* 0x0001920000087ab9 */ /* 0x000fe20000000800 */
[----:B------:R-:W-:Y:S01]  /*ee10*/  IMAD.MOV R18, RZ, RZ, -R18 ;  /* 0x000000ffff127224 */ /* 0x000fe200078e0a12 */
[----:B------:R-:W-:Y:S01]  /*ee20*/  SHF.R.U64 R3, R2, UR8, R3 ;  /* 0x0000000802037c19 */ /* 0x000fe20008001203 */
[----:B------:R-:W-:Y:S01]  /*ee30*/  ULDC UR8, c[0x0][0x638] ;  /* 0x00018e0000087ab9 */ /* 0x000fe20000000800 */
[----:B------:R-:W-:Y:S01]  /*ee40*/  LOP3.LUT R2, R16, UR6, RZ, 0xc0, !PT ;  /* 0x0000000610027c12 */ /* 0x000fe2000f8ec0ff */
[----:B0-----:R-:W-:Y:S01]  /*ee50*/  @P4 IMAD R19, R15, R18, R10 ;  /* 0x000000120f134224 */ /* 0x001fe200078e020a */
[----:B------:R-:W-:Y:S01]  /*ee60*/  LOP3.LUT R13, R13, UR4, RZ, 0xc0, !PT ;  /* 0x000000040d0d7c12 */ /* 0x000fe2000f8ec0ff */
[----:B------:R-:W-:Y:S01]  /*ee70*/  IMAD.MOV R5, RZ, RZ, -R3 ;  /* 0x000000ffff057224 */ /* 0x000fe200078e0a03 */
[----:B------:R-:W-:Y:S01]  /*ee80*/  ULDC UR9, c[0x0][0x610] ;  /* 0x0001840000097ab9 */ /* 0x000fe20000000800 */
[----:B------:R-:W-:Y:S02]  /*ee90*/  IMAD R2, R3, UR5, R2 ;  /* 0x0000000503027c24 */ /* 0x000fe4000f8e0202 */
[----:B------:R-:W-:Y:S01]  /*eea0*/  IMAD R14, R5, UR8, R14 ;  /* 0x00000008050e7c24 */ /* 0x000fe2000f8e020e */
[----:B------:R-:W-:Y:S01]  /*eeb0*/  ULDC UR8, c[0x0][0x600] ;  /* 0x0001800000087ab9 */ /* 0x000fe20000000800 */
[----:B------:R-:W-:-:S02]  /*eec0*/  IMAD R5, R2, UR9, R19 ;  /* 0x0000000902057c24 */ /* 0x000fc4000f8e0213 */
[----:B------:R-:W-:Y:S02]  /*eed0*/  IMAD R14, R14, UR8, R13 ;  /* 0x000000080e0e7c24 */ /* 0x000fe4000f8e020d */
[----:B------:R-:W-:-:S03]  /*eee0*/  IMAD.MOV.U32 R2, RZ, RZ, 0x1 ;  /* 0x00000001ff027424 */ /* 0x000fc600078e00ff */
[----:B------:R-:W-:Y:S02]  /*eef0*/  SEL R6, R14, R5, !P4 ;  /* 0x000000050e067207 */ /* 0x000fe40006000000 */
[----:B------:R-:W-:-:S07]  /*ef00*/  SEL R5, R5, R14, !P4 ;  /* 0x0000000e05057207 */ /* 0x000fce0006000000 */
.L_x_274:
[----:B------:R-:W-:Y:S05]  /*ef10*/  BSYNC B1 ;  /* 0x0000000000017941 */ /* 0x000fea0003800000 */
.L_x_273:
[----:B------:R-:W-:-:S13]  /*ef20*/  LOP3.LUT P1, RZ, R2, 0xff, RZ, 0xc0, !PT ;  /* 0x000000ff02ff7812 */ /* 0x000fda000782c0ff */
[----:B------:R-:W-:Y:S05]  /*ef30*/  @P1 BRA `(.L_x_277) ;  /* 0xfffffff4002c1947 */ /* 0x000fea000383ffff */
[----:B------:R-:W-:Y:S05]  /*ef40*/  BSYNC B0 ;  /* 0x0000000000007941 */ /* 0x000fea0003800000 */
.L_x_265:
[----:B------:R-:W-:-:S03]  /*ef50*/  UMOV UR8, 0xffffffff ;  /* 0xffffffff00087882 */ /* 0x000fc60000000000 */
[----:B------:R-:W-:Y:S05]  /*ef60*/  BRA.DIV UR8, `(.L_x_278) ;  /* 0x0000000608207947 */ /* 0x000fea000b800000 */
[----:B------:R-:W-:-:S13]  /*ef70*/  ELECT P0, URZ, PT ;  /* 0x00000000003f782f */ /* 0x000fda0003800000 */
.L_x_292:
[----:B------:R-:W-:Y:S04]  /*ef80*/  BSSY B0, `(.L_x_279) ;  /* 0x000002c000007945 */ /* 0x000fe80003800000 */
[----:B------:R-:W-:Y:S05]  /*ef90*/  @!P0 BRA `(.L_x_280) ;  /* 0x0000000000a88947 */ /* 0x000fea0003800000 */
[----:B------:R-:W-:-:S04]  /*efa0*/  ULOP3.LUT UR8, UR7, 0x2, URZ, 0xfc, !UPT ;  /* 0x0000000207087892 */ /* 0x000fc8000f8efc3f */
[----:B------:R-:W-:-:S06]  /*efb0*/  UISETP.NE.AND UP0, UPT, UR8, 0x3, UPT ;  /* 0x000000030800788c */ /* 0x000fcc000bf05270 */
[----:B------:R-:W-:-:S13]  /*efc0*/  PLOP3.LUT P0, PT, PT, PT, UP0, 0x80, 0x0 ;  /* 0x000000000000781c */ /* 0x000fda0003f0f008 */
[----:B------:R-:W-:Y:S05]  /*efd0*/  @!P0 BRA `(.L_x_281) ;  /* 0x0000000000048947 */ /* 0x000fea0003800000 */
[----:B------:R-:W-:Y:S01]  /*efe0*/  BPT.TRAP 0x1 ;  /* 0x000000040000795c */ /* 0x000fe20000300000 */
.L_x_281:
[----:B------:R-:W0:Y:S01]  /*eff0*/  S2R R3, SR_CgaCtaId ;  /* 0x0000000000037919 */ /* 0x000e220000008800 */
[----:B------:R-:W-:-:S04]  /*f000*/  MOV R2, 0x400 ;  /* 0x0000040000027802 */ /* 0x000fc80000000f00 */
[----:B0-----:R-:W-:Y:S02]  /*f010*/  LEA R3, R3, R2, 0x18 ;  /* 0x0000000203037211 */ /* 0x001fe400078ec0ff */
[----:B------:R-:W-:-:S03]  /*f020*/  SHF.L.U32 R2, R0, 0x1f, RZ ;  /* 0x0000001f00027819 */ /* 0x000fc600000006ff */
[----:B------:R-:W-:-:S04]  /*f030*/  VIADD R3, R3, 0x20 ;  /* 0x0000002003037836 */ /* 0x000fc80000000000 */
[C---:B------:R-:W-:Y:S02]  /*f040*/  IMAD R7, R8.reuse, 0x8, R3 ;  /* 0x0000000808077824 */ /* 0x040fe400078e0203 */
[----:B------:R-:W-:Y:S02]  /*f050*/  VIADD R8, R8, 0x1 ;  /* 0x0000000108087836 */ /* 0x000fe40000000000 */
[----:B------:R-:W0:Y:S03]  /*f060*/  SYNCS.PHASECHK.TRANS64.TRYWAIT P0, [R7+URZ], R2 ;  /* 0x00000002070075a7 */ /* 0x000e26000800017f */
[----:B------:R-:W-:-:S04]  /*f070*/  ISETP.NE.AND P1, PT, R8, 0x4, PT ;  /* 0x000000040800780c */ /* 0x000fc80003f25270 */
[----:B------:R-:W-:Y:S02]  /*f080*/  SEL R5, RZ, 0x1, P1 ;  /* 0x00000001ff057807 */ /* 0x000fe40000800000 */
[----:B------:R-:W-:Y:S02]  /*f090*/  SEL R8, R8, RZ, P1 ;  /* 0x000000ff08087207 */ /* 0x000fe40000800000 */
[----:B------:R-:W-:-:S03]  /*f0a0*/  LOP3.LUT R5, R0, R5, RZ, 0x3c, !PT ;  /* 0x0000000500057212 */ /* 0x000fc600078e3cff */
[----:B------:R-:W-:Y:S01]  /*f0b0*/  IMAD R9, R8, 0x8, R3 ;  /* 0x0000000808097824 */ /* 0x000fe200078e0203 */
[----:B------:R-:W-:Y:S01]  /*f0c0*/  SHF.L.U32 R4, R5, 0x1f, RZ ;  /* 0x0000001f05047819 */ /* 0x000fe200000006ff */
[----:B0-----:R-:W-:Y:S06]  /*f0d0*/  @!P0 BRA `(.L_x_282) ;  /* 0x0000000000e88947 */ /* 0x001fec0003800000 */
.L_x_293:
[----:B------:R-:W1:Y:S01]  /*f0e0*/  SYNCS.PHASECHK.TRANS64.TRYWAIT P0, [R9+URZ], R4 ;  /* 0x00000004090075a7 */ /* 0x000e62000800017f */
[----:B------:R-:W-:-:S05]  /*f0f0*/  VIADD R0, R8, 0x1 ;  /* 0x0000000108007836 */ /* 0x000fca0000000000 */
[----:B------:R-:W-:-:S04]  /*f100*/  ISETP.NE.AND P1, PT, R0, 0x4, PT ;  /* 0x000000040000780c */ /* 0x000fc80003f25270 */
[----:B0-----:R-:W-:Y:S02]  /*f110*/  SEL R2, RZ, 0x1, P1 ;  /* 0x00000001ff027807 */ /* 0x001fe40000800000 */
[----:B------:R-:W-:Y:S02]  /*f120*/  SEL R0, R0, RZ, P1 ;  /* 0x000000ff00007207 */ /* 0x000fe40000800000 */
[----:B------:R-:W-:-:S03]  /*f130*/  LOP3.LUT R7, R5, R2, RZ, 0x3c, !PT ;  /* 0x0000000205077212 */ /* 0x000fc600078e3cff */
[----:B------:R-:W-:Y:S01]  /*f140*/  IMAD R6, R0, 0x8, R3 ;  /* 0x0000000800067824 */ /* 0x000fe200078e0203 */
[----:B------:R-:W-:Y:S01]  /*f150*/  SHF.L.U32 R5, R7, 0x1f, RZ ;  /* 0x0000001f07057819 */ /* 0x000fe200000006ff */
[----:B-1----:R-:W-:Y:S06]  /*f160*/  @!P0 BRA `(.L_x_283) ;  /* 0x0000000000d88947 */ /* 0x002fec0003800000 */
.L_x_294:
[----:B------:R-:W1:Y:S01]  /*f170*/  SYNCS.PHASECHK.TRANS64.TRYWAIT P0, [R6+URZ], R5 ;  /* 0x00000005060075a7 */ /* 0x000e62000800017f */
[----:B------:R-:W-:-:S05]  /*f180*/  VIADD R0, R0, 0x1 ;  /* 0x0000000100007836 */ /* 0x000fca0000000000 */
[----:B------:R-:W-:-:S04]  /*f190*/  ISETP.NE.AND P1, PT, R0, 0x4, PT ;  /* 0x000000040000780c */ /* 0x000fc80003f25270 */
[----:B------:R-:W-:Y:S02]  /*f1a0*/  SEL R2, RZ, 0x1, P1 ;  /* 0x00000001ff027807 */ /* 0x000fe40000800000 */
[----:B------:R-:W-:Y:S02]  /*f1b0*/  SEL R0, R0, RZ, P1 ;  /* 0x000000ff00007207 */ /* 0x000fe40000800000 */
[----:B------:R-:W-:Y:S01]  /*f1c0*/  LOP3.LUT R2, R7, R2, RZ, 0x3c, !PT ;  /* 0x0000000207027212 */ /* 0x000fe200078e3cff */
[----:B-1----:R-:W-:Y:S06]  /*f1d0*/  @!P0 BRA `(.L_x_284) ;  /* 0x0000000000d08947 */ /* 0x002fec0003800000 */
.L_x_295:
[----:B------:R-:W-:Y:S01]  /*f1e0*/  IMAD R3, R0, 0x8, R3 ;  /* 0x0000000800037824 */ /* 0x000fe200078e0203 */
[----:B------:R-:W-:-:S07]  /*f1f0*/  SHF.L.U32 R0, R2, 0x1f, RZ ;  /* 0x0000001f02007819 */ /* 0x000fce00000006ff */
.L_x_285:
[----:B--2---:R2:W3:Y:S02]  /*f200*/  SYNCS.PHASECHK.TRANS64.TRYWAIT P0, [R3+URZ], R0 ;  /* 0x00000000030075a7 */ /* 0x0044e4000800017f */
[----:B---3--:R-:W-:Y:S05]  /*f210*/  @!P0 NANOSLEEP.SYNCS 0x989680 ;  /* 0x009896800000895d */ /* 0x008fea0003900000 */
[----:B------:R-:W3:Y:S02]  /*f220*/  @!P0 SYNCS.PHASECHK.TRANS64 P0, [R3+URZ], R0 ;  /* 0x00000000030085a7 */ /* 0x000ee4000800007f */
[----:B---3--:R-:W-:Y:S05]  /*f230*/  @!P0 BRA `(.L_x_285) ;  /* 0xfffffffc00f08947 */ /* 0x008fea000383ffff */
.L_x_280:
[----:B------:R-:W-:Y:S05]  /*f240*/  BSYNC B0 ;  /* 0x0000000000007941 */ /* 0x000fea0003800000 */
.L_x_279:
[----:B------:R-:W-:Y:S05]  /*f250*/  EXIT ;  /* 0x000000000000794d */ /* 0x000fea0003800000 */
.L_x_17:
[----:B-1----:R-:W-:-:S04]  /*f260*/  IMAD.U32 R3, RZ, RZ, UR12 ;  /* 0x0000000cff037e24 */ /* 0x002fc8000f8e00ff */
[----:B------:R1:W2:Y:S03]  /*f270*/  SYNCS.PHASECHK.TRANS64.TRYWAIT P0, [R3+URZ], R0 ;  /* 0x00000000030075a7 */ /* 0x0002a6000800017f */
[----:B--2---:R-:W-:Y:S05]  /*f280*/  @!P0 NANOSLEEP.SYNCS 0x989680 ;  /* 0x009896800000895d */ /* 0x004fea0003900000 */
[----:B------:R-:W2:Y:S02]  /*f290*/  @!P0 SYNCS.PHASECHK.TRANS64 P0, [R3+URZ], R0 ;  /* 0x00000000030085a7 */ /* 0x000ea4000800007f */
[----:B--2---:R-:W-:Y:S05]  /*f2a0*/  @!P0 BRA `(.L_x_17) ;  /* 0xfffffffc00ec8947 */ /* 0x004fea000383ffff */
[----:B------:R-:W-:Y:S05]  /*f2b0*/  BRA `(.L_x_16) ;  /* 0xffffff2400b47947 */ /* 0x000fea000383ffff */
.L_x_23:
[----:B-1----:R-:W-:-:S04]  /*f2c0*/  IMAD.U32 R226, RZ, RZ, UR14 ;  /* 0x0000000effe27e24 */ /* 0x002fc8000f8e00ff */
[----:B------:R1:W2:Y:S03]  /*f2d0*/  SYNCS.PHASECHK.TRANS64.TRYWAIT P0, [R226+URZ], R225 ;  /* 0x000000e1e20075a7 */ /* 0x0002a6000800017f */
[----:B--2---:R-:W-:Y:S05]  /*f2e0*/  @!P0 NANOSLEEP.SYNCS 0x989680 ;  /* 0x009896800000895d */ /* 0x004fea0003900000 */
[----:B------:R-:W2:Y:S02]  /*f2f0*/  @!P0 SYNCS.PHASECHK.TRANS64 P0, [R226+URZ], R225 ;  /* 0x000000e1e20085a7 */ /* 0x000ea4000800007f */
[----:B--2---:R-:W-:Y:S05]  /*f300*/  @!P0 BRA `(.L_x_23) ;  /* 0xfffffffc00ec8947 */ /* 0x004fea000383ffff */
[----:B------:R-:W-:Y:S05]  /*f310*/  BRA `(.L_x_22) ;  /* 0xffffff4000907947 */ /* 0x000fea000383ffff */
.L_x_266:
[----:B------:R-:W-:Y:S01]  /*f320*/  BSSY B1, `(.L_x_286) ;  /* 0x0000006000017945 */ /* 0x000fe20003800000 */
[----:B------:R-:W-:-:S07]  /*f330*/  IMAD.MOV.U32 R2, RZ, RZ, -0x1 ;  /* 0xffffffffff027424 */ /* 0x000fce00078e00ff */
[----:B------:R-:W-:Y:S05]  /*f340*/  WARPSYNC.COLLECTIVE R2, `(.L_x_287) ;  /* 0x00000000020c7348 */ /* 0x000fea0003c00000 */
[----:B------:R-:W-:Y:S02]  /*f350*/  ELECT P1, UR62, PT ;  /* 0x00000000003e782f */ /* 0x000fe40003820000 */
[----:B------:R-:W-:Y:S01]  /*f360*/  MOV R2, UR62 ;  /* 0x0000003e00027c02 */ /* 0x000fe20008000f00 */
[----:B------:R-:W-:Y:S10]  /*f370*/  ENDCOLLECTIVE ;  /* 0x000000000000791b */ /* 0x000ff40003800000 */
.L_x_287:
[----:B------:R-:W-:Y:S05]  /*f380*/  BSYNC B1 ;  /* 0x0000000000017941 */ /* 0x000fea0003800000 */
.L_x_286:
[----:B------:R-:W-:Y:S05]  /*f390*/  BRA `(.L_x_288) ;  /* 0xfffffff000207947 */ /* 0x000fea000383ffff */
.L_x_269:
[----:B-1----:R1:W2:Y:S02]  /*f3a0*/  SYNCS.PHASECHK.TRANS64.TRYWAIT P1, [R13+URZ+0x20], R4 ;  /* 0x000020040d0075a7 */ /* 0x0022a4000802017f */
[----:B--2---:R-:W-:Y:S05]  /*f3b0*/  @!P1 NANOSLEEP.SYNCS 0x989680 ;  /* 0x009896800000995d */ /* 0x004fea0003900000 */
[----:B------:R-:W2:Y:S02]  /*f3c0*/  @!P1 SYNCS.PHASECHK.TRANS64 P1, [R13+URZ+0x20], R4 ;  /* 0x000020040d0095a7 */ /* 0x000ea4000802007f */
[----:B--2---:R-:W-:Y:S05]  /*f3d0*/  @!P1 BRA `(.L_x_269) ;  /* 0xfffffffc00f09947 */ /* 0x004fea000383ffff */
[----:B------:R-:W-:Y:S05]  /*f3e0*/  BRA `(.L_x_289) ;  /* 0xfffffff000547947 */ /* 0x000fea000383ffff */
.L_x_278:
[----:B------:R-:W-:Y:S01]  /*f3f0*/  BSSY B0, `(.L_x_290) ;  /* 0x0000006000007945 */ /* 0x000fe20003800000 */
[----:B------:R-:W-:-:S07]  /*f400*/  IMAD.MOV.U32 R2, RZ, RZ, -0x1 ;  /* 0xffffffffff027424 */ /* 0x000fce00078e00ff */
[----:B------:R-:W-:Y:S05]  /*f410*/  WARPSYNC.COLLECTIVE R2, `(.L_x_291) ;  /* 0x00000000020c7348 */ /* 0x000fea0003c00000 */
[----:B------:R-:W-:Y:S02]  /*f420*/  ELECT P1, UR62, PT ;  /* 0x00000000003e782f */ /* 0x000fe40003820000 */
[----:B------:R-:W-:Y:S01]  /*f430*/  MOV R2, UR62 ;  /* 0x0000003e00027c02 */ /* 0x000fe20008000f00 */
[----:B------:R-:W-:Y:S10]  /*f440*/  ENDCOLLECTIVE ;  /* 0x000000000000791b */ /* 0x000ff40003800000 */
.L_x_291:
[----:B------:R-:W-:Y:S05]  /*f450*/  BSYNC B0 ;  /* 0x0000000000007941 */ /* 0x000fea0003800000 */
.L_x_290:
[----:B------:R-:W-:Y:S01]  /*f460*/  PLOP3.LUT P0, PT, P1, PT, PT, 0x80, 0x0 ;  /* 0x000000000000781c */ /* 0x000fe20000f0f070 */
[----:B------:R-:W-:-:S12]  /*f470*/  BRA `(.L_x_292) ;  /* 0xfffffff800c07947 */ /* 0x000fd8000383ffff */
.L_x_282:
[----:B0-----:R0:W1:Y:S02]  /*f480*/  SYNCS.PHASECHK.TRANS64.TRYWAIT P0, [R7+URZ], R2 ;  /* 0x00000002070075a7 */ /* 0x001064000800017f */
[----:B-1----:R-:W-:Y:S05]  /*f490*/  @!P0 NANOSLEEP.SYNCS 0x989680 ;  /* 0x009896800000895d */ /* 0x002fea0003900000 */
[----:B------:R-:W1:Y:S02]  /*f4a0*/  @!P0 SYNCS.PHASECHK.TRANS64 P0, [R7+URZ], R2 ;  /* 0x00000002070085a7 */ /* 0x000e64000800007f */
[----:B-1----:R-:W-:Y:S05]  /*f4b0*/  @!P0 BRA `(.L_x_282) ;  /* 0xfffffffc00f08947 */ /* 0x002fea000383ffff */
[----:B------:R-:W-:Y:S05]  /*f4c0*/  BRA `(.L_x_293) ;  /* 0xfffffffc00047947 */ /* 0x000fea000383ffff */
.L_x_283:
[----:B0-----:R0:W1:Y:S02]  /*f4d0*/  SYNCS.PHASECHK.TRANS64.TRYWAIT P0, [R9+URZ], R4 ;  /* 0x00000004090075a7 */ /* 0x001064000800017f */
[----:B-1----:R-:W-:Y:S05]  /*f4e0*/  @!P0 NANOSLEEP.SYNCS 0x989680 ;  /* 0x009896800000895d */ /* 0x002fea0003900000 */
[----:B------:R-:W1:Y:S02]  /*f4f0*/  @!P0 SYNCS.PHASECHK.TRANS64 P0, [R9+URZ], R4 ;  /* 0x00000004090085a7 */ /* 0x000e64000800007f */
[----:B-1----:R-:W-:Y:S05]  /*f500*/  @!P0 BRA `(.L_x_283) ;  /* 0xfffffffc00f08947 */ /* 0x002fea000383ffff */
[----:B------:R-:W-:Y:S05]  /*f510*/  BRA `(.L_x_294) ;  /* 0xfffffffc00147947 */ /* 0x000fea000383ffff */
.L_x_284:
[----:B-1----:R1:W2:Y:S02]  /*f520*/  SYNCS.PHASECHK.TRANS64.TRYWAIT P0, [R6+URZ], R5 ;  /* 0x00000005060075a7 */ /* 0x0022a4000800017f */
[----:B--2---:R-:W-:Y:S05]  /*f530*/  @!P0 NANOSLEEP.SYNCS 0x989680 ;  /* 0x009896800000895d */ /* 0x004fea0003900000 */
[----:B------:R-:W2:Y:S02]  /*f540*/  @!P0 SYNCS.PHASECHK.TRANS64 P0, [R6+URZ], R5 ;  /* 0x00000005060085a7 */ /* 0x000ea4000800007f */
[----:B--2---:R-:W-:Y:S05]  /*f550*/  @!P0 BRA `(.L_x_284) ;  /* 0xfffffffc00f08947 */ /* 0x004fea000383ffff */
[----:B------:R-:W-:Y:S05]  /*f560*/  BRA `(.L_x_295) ;  /* 0xfffffffc001c7947 */ /* 0x000fea000383ffff */
.L_x_296:
[----:B------:R-:W-:-:S00]  /*f570*/  BRA `(.L_x_296) ;  /* 0xfffffffc00fc7947 */ /* 0x000fc0000383ffff */
[----:B------:R-:W-:-:S00]  /*f580*/  NOP ;  /* 0x0000000000007918 */ /* 0x000fc00000000000 */
[----:B------:R-:W-:-:S00]  /*f590*/  NOP ;  /* 0x0000000000007918 */ /* 0x000fc00000000000 */
[----:B------:R-:W-:-:S00]  /*f5a0*/  NOP ;  /* 0x0000000000007918 */ /* 0x000fc00000000000 */
[----:B------:R-:W-:-:S00]  /*f5b0*/  NOP ;  /* 0x0000000000007918 */ /* 0x000fc00000000000 */
[----:B------:R-:W-:-:S00]  /*f5c0*/  NOP ;  /* 0x0000000000007918 */ /* 0x000fc00000000000 */
[----:B------:R-:W-:-:S00]  /*f5d0*/  NOP ;  /* 0x0000000000007918 */ /* 0x000fc00000000000 */
[----:B------:R-:W-:-:S00]  /*f5e0*/  NOP ;  /* 0x0000000000007918 */ /* 0x000fc00000000000 */
[----:B------:R-:W-:-:S00]  /*f5f0*/  NOP ;  /* 0x0000000000007918 */ /* 0x000fc00000000000 */
.L_x_297:


//--------------------- .nv.shared._ZN7cutlass13device_kernelINS_4gemm6kernel13GemmUniversalIN4cute5tupleIJiiiiEEENS1_10collective13CollectiveMmaINS1_37MainloopSm90TmaGmmaWarpSpecializedFP8ILi4ENS5_IJNS4_1CILi1EEESB_SB_EEENS1_35KernelTmaWarpSpecializedCooperativeEEENS5_IJNSA_ILi256EEENSA_ILi112EEENSA_ILi128EEEEEENS_12float_e4m3_tENS5_IJlSB_lEEESJ_SK_NS4_8TiledMMAINS4_8MMA_AtomIJNS4_4SM904GMMA30MMA_64x16x32_F32E4M3E4M3_SS_TNILNSO_7ScaleInE1ELSQ_1EEEEEENS4_6LayoutINS5_IJNSA_ILi2EEESB_SB_EEENS5_IJSB_NSA_ILi0EEESW_EEEEENS5_IJNS4_10UnderscoreESZ_SZ_EEEEENS4_13SM90_TMA_LOADENS4_14ComposedLayoutINS4_7SwizzleILi3ELi4ELi3EEENS4_18smem_ptr_flag_bitsILi8EEENST_INS5_IJNSA_ILi8EEESH_EEENS5_IJSH_SB_EEEEEEEvNS4_8identityES12_S1C_vS1D_EENS_8epilogue10collective6detail29Sm90TmaWarpSpecializedAdapterINS1G_15DefaultEpilogueISJ_SK_SK_NS1F_6thread17LinearCombinationISJ_Li1EffLNS1K_9ScaleType4KindE0ELNS_15FloatRoundStyleE2ESJ_EENS1_15EpilogueDefaultEEEEEvvEEEEvNT_6ParamsE --------------------------
	.section	.nv.shared._ZN7cutlass13device_kernelINS_4gemm6kernel13GemmUniversalIN4cute5tupleIJiiiiEEENS1_10collective13CollectiveMmaINS1_37MainloopSm90TmaGmmaWarpSpecializedFP8ILi4ENS5_IJNS4_1CILi1EEESB_SB_EEENS1_35KernelTmaWarpSpecializedCooperativeEEENS5_IJNSA_ILi256EEENSA_ILi112EEENSA_ILi128EEEEEENS_12float_e4m3_tENS5_IJlSB_lEEESJ_SK_NS4_8TiledMMAINS4_8MMA_AtomIJNS4_4SM904GMMA30MMA_64x16x32_F32E4M3E4M3_SS_TNILNSO_7ScaleInE1ELSQ_1EEEEEENS4_6LayoutINS5_IJNSA_ILi2EEESB_SB_EEENS5_IJSB_NSA_ILi0EEESW_EEEEENS5_IJNS4_10UnderscoreESZ_SZ_EEEEENS4_13SM90_TMA_LOADENS4_14ComposedLayoutINS4_7SwizzleILi3ELi4ELi3EEENS4_18smem_ptr_flag_bitsILi8EEENST_INS5_IJNSA_ILi8EEESH_EEENS5_IJSH_SB_EEEEEEEvNS4_8identityES12_S1C_vS1D_EENS_8epilogue10collective6detail29Sm90TmaWarpSpecializedAdapterINS1G_15DefaultEpilogueISJ_SK_SK_NS1F_6thread17LinearCombinationISJ_Li1EffLNS1K_9ScaleType4KindE0ELNS_15FloatRoundStyleE2ESJ_EENS1_15EpilogueDefaultEEEEEvvEEEEvNT_6ParamsE,"aw",@nobits
	.sectionflags	@""
	.align	16
	.zero		1024


//--------------------- .nv.shared.reserved.0     --------------------------
	.section	.nv.shared.reserved.0,"aw",@nobits
	.weak		__nv_reservedSMEM_offset_0_alias
	.size		__nv_reservedSMEM_offset_0_alias, 0, 0
	.other		__nv_reservedSMEM_offset_0_alias,@"STO_CUDA_RESERVED_SHARED STV_DEFAULT"
__nv_reservedSMEM_offset_0_alias:
	.zero		0


//--------------------- .nv.global                --------------------------
	.section	.nv.global,"aw",@nobits
.nv.global:
	.type		_ZN40_INTERNAL_390ceca9_4_k_cu_ac4b36bc_154264cute1_E,@object
	.size		_ZN40_INTERNAL_390ceca9_4_k_cu_ac4b36bc_154264cute1_E,(_ZN40_INTERNAL_390ceca9_4_k_cu_ac4b36bc_154264cuda3std3__45__cpo6cbeginE - _ZN40_INTERNAL_390ceca9_4_k_cu_ac4b36bc_154264cute1_E)
_ZN40_INTERNAL_390ceca9_4_k_cu_ac4b36bc_154264cute1_E:
	.zero		1
	.type		_ZN40_INTERNAL_390ceca9_4_k_cu_ac4b36bc_154264cuda3std3__45__cpo6cbeginE,@object
	.size		_ZN40_INTERNAL_390ceca9_4_k_cu_ac4b36bc_154264cuda3std3__45__cpo6cbeginE,(_ZN40_INTERNAL_390ceca9_4_k_cu_ac4b36bc_154264cuda3std3__48in_placeE - _ZN40_INTERNAL_390ceca9_4_k_cu_ac4b36bc_154264cuda3std3__45__cpo6cbeginE)
_ZN40_INTERNAL_390ceca9_4_k_cu_ac4b36bc_154264cuda3std3__45__cpo6cbeginE:
	.zero		1
	.type		_ZN40_INTERNAL_390ceca9_4_k_cu_ac4b36bc_154264cuda3std3__48in_placeE,@object
	.size		_ZN40_INTERNAL_390ceca9_4_k_cu_ac4b36bc_154264cuda3std3__48in_placeE,(_ZN40_INTERNAL_390ceca9_4_k_cu_ac4b36bc_154264cuda3std6ranges3__45__cpo9iter_moveE - _ZN40_INTERNAL_390ceca9_4_k_cu_ac4b36bc_154264cuda3std3__48in_placeE)
_ZN40_INTERNAL_390ceca9_4_k_cu_ac4b36bc_154264cuda3std3__48in_placeE:
	.zero		1
	.type		_ZN40_INTERNAL_390ceca9_4_k_cu_ac4b36bc_154264cuda3std6ranges3__45__cpo9iter_moveE,@object
	.size		_ZN40_INTERNAL_390ceca9_4_k_cu_ac4b36bc_154264cuda3std6ranges3__45__cpo9iter_moveE,(_ZN40_INTERNAL_390ceca9_4_k_cu_ac4b36bc_154264cuda3std3__45__cpo5beginE - _ZN40_INTERNAL_390ceca9_4_k_cu_ac4b36bc_154264cuda3std6ranges3__45__cpo9iter_moveE)
_ZN40_INTERNAL_390ceca9_4_k_cu_ac4b36bc_154264cuda3std6ranges3__45__cpo9iter_moveE:
	.zero		1
	.type		_ZN40_INTERNAL_390ceca9_4_k_cu_ac4b36bc_154264cuda3std3__45__cpo5beginE,@object
	.size		_ZN40_INTERNAL_390ceca9_4_k_cu_ac4b36bc_154264cuda3std3__45__cpo5beginE,(_ZN40_INTERNAL_390ceca9_4_k_cu_ac4b36bc_154264cuda3std3__442_GLOBAL__N__390ceca9_4_k_cu_ac4b36bc_154266ignoreE - _ZN40_INTERNAL_390ceca9_4_k_cu_ac4b36bc_154264cuda3std3__45__cpo5beginE)
_ZN40_INTERNAL_390ceca9_4_k_cu_ac4b36bc_154264cuda3std3__45__cpo5beginE:
	.zero		1
	.type		_ZN40_INTERNAL_390ceca9_4_k_cu_ac4b36bc_154264cuda3std3__442_GLOBAL__N__390ceca9_4_k_cu_ac4b36bc_154266ignoreE,@object
	.size		_ZN40_INTERNAL_390ceca9_4_k_cu_ac4b36bc_154264cuda3std3__442_GLOBAL__N__390ceca9_4_k_cu_ac4b36bc_154266ignoreE,(_ZN40_INTERNAL_390ceca9_4_k_cu_ac4b36bc_154264cute7productE - _ZN40_INTERNAL_390ceca9_4_k_cu_ac4b36bc_154264cuda3std3__442_GLOBAL__N__390ceca9_4_k_cu_ac4b36bc_154266ignoreE)
_ZN40_INTERNAL_390ceca9_4_k_cu_ac4b36bc_154264cuda3std3__442_GLOBAL__N__390ceca9_4_k_cu_ac4b36bc_154266ignoreE:
	.zero		1
	.type		_ZN40_INTERNAL_390ceca9_4_k_cu_ac4b36bc_154264cute7productE,@object
	.size		_ZN40_INTERNAL_390ceca9_4_k_cu_ac4b36bc_154264cute7productE,(_ZN40_INTERNAL_390ceca9_4_k_cu_ac4b36bc_154264cuda3std3__45__cpo3endE - _ZN40_INTERNAL_390ceca9_4_k_cu_ac4b36bc_154264cute7productE)
_ZN40_INTERNAL_390ceca9_4_k_cu_ac4b36bc_154264cute7productE:
	.zero		1
	.type		_ZN40_INTERNAL_390ceca9_4_k_cu_ac4b36bc_154264cuda3std3__45__cpo3endE,@object
	.size		_ZN40_INTERNAL_390ceca9_4_k_cu_ac4b36bc_154264cuda3std3__45__cpo3endE,(_ZN40_INTERNAL_390ceca9_4_k_cu_ac4b36bc_154264cuda3std3__419piecewise_constructE - _ZN40_INTERNAL_390ceca9_4_k_cu_ac4b36bc_154264cuda3std3__45__cpo3endE)
_ZN40_INTERNAL_390ceca9_4_k_cu_ac4b36bc_154264cuda3std3__45__cpo3endE:
	.zero		1
	.type		_ZN40_INTERNAL_390ceca9_4_k_cu_ac4b36bc_154264cuda3std3__419piecewise_constructE,@object
	.size		_ZN40_INTERNAL_390ceca9_4_k_cu_ac4b36bc_154264cuda3std3__419piecewise_constructE,(_ZN40_INTERNAL_390ceca9_4_k_cu_ac4b36bc_154264cuda3std3__45__cpo4cendE - _ZN40_INTERNAL_390ceca9_4_k_cu_ac4b36bc_154264cuda3std3__419piecewise_constructE)
_ZN40_INTERNAL_390ceca9_4_k_cu_ac4b36bc_154264cuda3std3__419piecewise_constructE:
	.zero		1
	.type		_ZN40_INTERNAL_390ceca9_4_k_cu_ac4b36bc_154264cuda3std3__45__cpo4cendE,@object
	.size		_ZN40_INTERNAL_390ceca9_4_k_cu_ac4b36bc_154264cuda3std3__45__cpo4cendE,(_ZN40_INTERNAL_390ceca9_4_k_cu_ac4b36bc_154264cuda3std6ranges3__45__cpo4swapE - _ZN40_INTERNAL_390ceca9_4_k_cu_ac4b36bc_154264cuda3std3__45__cpo4cendE)
_ZN40_INTERNAL_390ceca9_4_k_cu_ac4b36bc_154264cuda3std3__45__cpo4cendE:
	.zero		1
	.type		_ZN40_INTERNAL_390ceca9_4_k_cu_ac4b36bc_154264cuda3std6ranges3__45__cpo4swapE,@object
	.size		_ZN40_INTERNAL_390ceca9_4_k_cu_ac4b36bc_154264cuda3std6ranges3__45__cpo4swapE,(.L_7 - _ZN40_INTERNAL_390ceca9_4_k_cu_ac4b36bc_154264cuda3std6ranges3__45__cpo4swapE)
_ZN40_INTERNAL_390ceca9_4_k_cu_ac4b36bc_154264cuda3std6ranges3__45__cpo4swapE:
	.zero		1
.L_7:


//--------------------- .nv.constant0._ZN7cutlass13device_kernelINS_4gemm6kernel13GemmUniversalIN4cute5tupleIJiiiiEEENS1_10collective13CollectiveMmaINS1_37MainloopSm90TmaGmmaWarpSpecializedFP8ILi4ENS5_IJNS4_1CILi1EEESB_SB_EEENS1_35KernelTmaWarpSpecializedCooperativeEEENS5_IJNSA_ILi256EEENSA_ILi112EEENSA_ILi128EEEEEENS_12float_e4m3_tENS5_IJlSB_lEEESJ_SK_NS4_8TiledMMAINS4_8MMA_AtomIJNS4_4SM904GMMA30MMA_64x16x32_F32E4M3E4M3_SS_TNILNSO_7ScaleInE1ELSQ_1EEEEEENS4_6LayoutINS5_IJNSA_ILi2EEESB_SB_EEENS5_IJSB_NSA_ILi0EEESW_EEEEENS5_IJNS4_10UnderscoreESZ_SZ_EEEEENS4_13SM90_TMA_LOADENS4_14ComposedLayoutINS4_7SwizzleILi3ELi4ELi3EEENS4_18smem_ptr_flag_bitsILi8EEENST_INS5_IJNSA_ILi8EEESH_EEENS5_IJSH_SB_EEEEEEEvNS4_8identityES12_S1C_vS1D_EENS_8epilogue10collective6detail29Sm90TmaWarpSpecializedAdapterINS1G_15DefaultEpilogueISJ_SK_SK_NS1F_6thread17LinearCombinationISJ_Li1EffLNS1K_9ScaleType4KindE0ELNS_15FloatRoundStyleE2ESJ_EENS1_15EpilogueDefaultEEEEEvvEEEEvNT_6ParamsE --------------------------
	.section	.nv.constant0._ZN7cutlass13device_kernelINS_4gemm6kernel13GemmUniversalIN4cute5tupleIJiiiiEEENS1_10collective13CollectiveMmaINS1_37MainloopSm90TmaGmmaWarpSpecializedFP8ILi4ENS5_IJNS4_1CILi1EEESB_SB_EEENS1_35KernelTmaWarpSpecializedCooperativeEEENS5_IJNSA_ILi256EEENSA_ILi112EEENSA_ILi128EEEEEENS_12float_e4m3_tENS5_IJlSB_lEEESJ_SK_NS4_8TiledMMAINS4_8MMA_AtomIJNS4_4SM904GMMA30MMA_64x16x32_F32E4M3E4M3_SS_TNILNSO_7ScaleInE1ELSQ_1EEEEEENS4_6LayoutINS5_IJNSA_ILi2EEESB_SB_EEENS5_IJSB_NSA_ILi0EEESW_EEEEENS5_IJNS4_10UnderscoreESZ_SZ_EEEEENS4_13SM90_TMA_LOADENS4_14ComposedLayoutINS4_7SwizzleILi3ELi4ELi3EEENS4_18smem_ptr_flag_bitsILi8EEENST_INS5_IJNSA_ILi8EEESH_EEENS5_IJSH_SB_EEEEEEEvNS4_8identityES12_S1C_vS1D_EENS_8epilogue10collective6detail29Sm90TmaWarpSpecializedAdapterINS1G_15DefaultEpilogueISJ_SK_SK_NS1F_6thread17LinearCombinationISJ_Li1EffLNS1K_9ScaleType4KindE0ELNS_15FloatRoundStyleE2ESJ_EENS1_15EpilogueDefaultEEEEEvvEEEEvNT_6ParamsE,"a",@progbits
	.sectionflags	@""
	.align	4
.nv.constant0._ZN7cutlass13device_kernelINS_4gemm6kernel13GemmUniversalIN4cute5tupleIJiiiiEEENS1_10collective13CollectiveMmaINS1_37MainloopSm90TmaGmmaWarpSpecializedFP8ILi4ENS5_IJNS4_1CILi1EEESB_SB_EEENS1_35KernelTmaWarpSpecializedCooperativeEEENS5_IJNSA_ILi256EEENSA_ILi112EEENSA_ILi128EEEEEENS_12float_e4m3_tENS5_IJlSB_lEEESJ_SK_NS4_8TiledMMAINS4_8MMA_AtomIJNS4_4SM904GMMA30MMA_64x16x32_F32E4M3E4M3_SS_TNILNSO_7ScaleInE1ELSQ_1EEEEEENS4_6LayoutINS5_IJNSA_ILi2EEESB_SB_EEENS5_IJSB_NSA_ILi0EEESW_EEEEENS5_IJNS4_10UnderscoreESZ_SZ_EEEEENS4_13SM90_TMA_LOADENS4_14ComposedLayoutINS4_7SwizzleILi3ELi4ELi3EEENS4_18smem_ptr_flag_bitsILi8EEENST_INS5_IJNSA_ILi8EEESH_EEENS5_IJSH_SB_EEEEEEEvNS4_8identityES12_S1C_vS1D_EENS_8epilogue10collective6detail29Sm90TmaWarpSpecializedAdapterINS1G_15DefaultEpilogueISJ_SK_SK_NS1F_6thread17LinearCombinationISJ_Li1EffLNS1K_9ScaleType4KindE0ELNS_15FloatRoundStyleE2ESJ_EENS1_15EpilogueDefaultEEEEEvvEEEEvNT_6ParamsE:
	.zero		1664


//--------------------- SYMBOLS --------------------------

	.type		.nv.reservedSmem.offset0,@object
	.size		.nv.reservedSmem.offset0,0x4
